def matmul_kernel(
    a_ptr,
    b_ptr,
    c_ptr,
    M,
    N,
    K,
    stride_am,
    stride_ak,
    stride_bk,
    stride_bn,
    stride_cm,
    stride_cn,
    BLOCK_M: tl.constexpr,
    BLOCK_N: tl.constexpr,
    BLOCK_K: tl.constexpr,
    GROUP_M: tl.constexpr,
):
    pid = tl.program_id(axis=0)
    num_pid_m = tl.cdiv(M, BLOCK_M)
    num_pid_n = tl.cdiv(N, BLOCK_N)
    num_pid_in_group = GROUP_M * num_pid_n
    group_id = pid // num_pid_in_group
    first_pid_m = group_id * GROUP_M
    group_size_m = min(num_pid_m - first_pid_m, GROUP_M)
    pid_m = first_pid_m + ((pid % num_pid_in_group) % group_size_m)
    pid_n = (pid % num_pid_in_group) // group_size_m

    offs_am = (pid_m * BLOCK_M + tl.arange(0, BLOCK_M)) % M
    offs_bn = (pid_n * BLOCK_N + tl.arange(0, BLOCK_N)) % N
    offs_k = tl.arange(0, BLOCK_K)
    a_ptrs = a_ptr + offs_am[:, None] * stride_am + offs_k[None, :] * stride_ak
    b_ptrs = b_ptr + offs_k[:, None] * stride_bk + offs_bn[None, :] * stride_bn

    acc = tl.zeros((BLOCK_M, BLOCK_N), dtype=tl.float32)
    for kk in range(0, tl.cdiv(K, BLOCK_K)):
        a = tl.load(a_ptrs, mask=offs_k[None, :] < K - kk * BLOCK_K, other=0.0)
        b = tl.load(b_ptrs, mask=offs_k[:, None] < K - kk * BLOCK_K, other=0.0)
        acc = tl.dot(a, b, acc)
        a_ptrs += BLOCK_K * stride_ak
        b_ptrs += BLOCK_K * stride_bk

    c = acc.to(c_ptr.dtype.element_ty)
    offs_cm = pid_m * BLOCK_M + tl.arange(0, BLOCK_M)
    offs_cn = pid_n * BLOCK_N + tl.arange(0, BLOCK_N)
    c_ptrs = c_ptr + offs_cm[:, None] * stride_cm + offs_cn[None, :] * stride_cn
    mask = (offs_cm[:, None] < M) & (offs_cn[None, :] < N)
    tl.store(c_ptrs, c, mask=mask)

# config = {"BLOCK_K": 32, "BLOCK_M": 64, "BLOCK_N": 256, "GROUP_M": 8, "arch": "sm_90", "dtype": "fp32", "num_ctas": 1, "num_stages": 7, "num_warps": 4}
# arch = sm_90


// ===== COMPILED SASS (sm_90a) =====

	.target	sm_90a

	.elftype	@"ET_EXEC"


//--------------------- .note.nv.tkinfo           --------------------------
	.section	.note.nv.tkinfo,"",@"SHT_NOTE"
	.sectionflags	@"SHF_NOTE_NV_TKINFO"
	.tkinfo
        /*0018*/ 	.word	0x00000002
        /*0030*/ 	.string	""
        /*0030*/ 	.string	"ptxas"
        /*0030*/ 	.string	"Cuda compilation tools, release 13.0, V13.0.88"
        /*0030*/ 	.string	"Build cuda_13.0.r13.0/compiler.36424714_0"
        /*0030*/ 	.string	"-v  -suppress-debug-info  -lineinfo  -arch sm_90a "



//--------------------- .note.nv.cuinfo           --------------------------
	.section	.note.nv.cuinfo,"",@"SHT_NOTE"
	.sectionflags	@"SHF_NOTE_NV_CUINFO"
        /*0018*/ 	.short	0x0002
        /*001a*/ 	.short	0x005a
        /*001c*/ 	.short	0x0082
	.zero		2


//--------------------- .nv.info                  --------------------------
	.section	.nv.info,"",@"SHT_CUDA_INFO"
	.align	4


	//----- nvinfo : EIATTR_REGCOUNT
	.align		4
        /*0000*/ 	.byte	0x04, 0x2f
        /*0002*/ 	.short	(.L_1 - .L_0)
	.align		4
.L_0:
        /*0004*/ 	.word	index@(matmul_kernel)
        /*0008*/ 	.word	0x000000ff


	//----- nvinfo : EIATTR_FRAME_SIZE
	.align		4
.L_1:
        /*000c*/ 	.byte	0x04, 0x11
        /*000e*/ 	.short	(.L_3 - .L_2)
	.align		4
.L_2:
        /*0010*/ 	.word	index@(matmul_kernel)
        /*0014*/ 	.word	0x00000170


	//----- nvinfo : EIATTR_MIN_STACK_SIZE
	.align		4
.L_3:
        /*0018*/ 	.byte	0x04, 0x12
        /*001a*/ 	.short	(.L_5 - .L_4)
	.align		4
.L_4:
        /*001c*/ 	.word	index@(matmul_kernel)
        /*0020*/ 	.word	0x00000170
.L_5:


//--------------------- .nv.compat                --------------------------
	.section	.nv.compat,"",@"SHT_CUDA_COMPAT_INFO"
	.align	4
        /*0000*/ 	.byte	0x02, 0x09, 0x01, 0x00, 0x02, 0x02, 0x04, 0x00, 0x02, 0x05, 0x05, 0x00, 0x03, 0x07, 0x01, 0x01
        /*0010*/ 	.byte	0x02, 0x03, 0x00, 0x00, 0x02, 0x06, 0x01, 0x00, 0x04, 0x0b, 0x08, 0x00, 0x00, 0x00, 0x00, 0x00
        /*0020*/ 	.byte	0x00, 0x00, 0x00, 0x00


//--------------------- .nv.info.matmul_kernel    --------------------------
	.section	.nv.info.matmul_kernel,"",@"SHT_CUDA_INFO"
	.sectionflags	@""
	.align	4


	//----- nvinfo : EIATTR_CUDA_API_VERSION
	.align		4
        /*0000*/ 	.byte	0x04, 0x37
        /*0002*/ 	.short	(.L_7 - .L_6)
.L_6:
        /*0004*/ 	.word	0x00000082


	//----- nvinfo : EIATTR_KPARAM_INFO
	.align		4
.L_7:
        /*0008*/ 	.byte	0x04, 0x17
        /*000a*/ 	.short	(.L_9 - .L_8)
.L_8:
        /*000c*/ 	.word	0x00000000
        /*0010*/ 	.short	0x000d
        /*0012*/ 	.short	0x0048
        /*0014*/ 	.byte	0x00, 0xf4, 0x21, 0x00


	//----- nvinfo : EIATTR_KPARAM_INFO
	.align		4
.L_9:
        /*0018*/ 	.byte	0x04, 0x17
        /*001a*/ 	.short	(.L_11 - .L_10)
.L_10:
        /*001c*/ 	.word	0x00000000
        /*0020*/ 	.short	0x000c
        /*0022*/ 	.short	0x0040
        /*0024*/ 	.byte	0x00, 0xf4, 0x21, 0x00


	//----- nvinfo : EIATTR_KPARAM_INFO
	.align		4
.L_11:
        /*0028*/ 	.byte	0x04, 0x17
        /*002a*/ 	.short	(.L_13 - .L_12)
.L_12:
        /*002c*/ 	.word	0x00000000
        /*0030*/ 	.short	0x000b
        /*0032*/ 	.short	0x0038
        /*0034*/ 	.byte	0x00, 0xf0, 0x11, 0x00


	//----- nvinfo : EIATTR_KPARAM_INFO
	.align		4
.L_13:
        /*0038*/ 	.byte	0x04, 0x17
        /*003a*/ 	.short	(.L_15 - .L_14)
.L_14:
        /*003c*/ 	.word	0x00000000
        /*0040*/ 	.short	0x000a
        /*0042*/ 	.short	0x0034
        /*0044*/ 	.byte	0x00, 0xf0, 0x11, 0x00


	//----- nvinfo : EIATTR_KPARAM_INFO
	.align		4
.L_15:
        /*0048*/ 	.byte	0x04, 0x17
        /*004a*/ 	.short	(.L_17 - .L_16)
.L_16:
        /*004c*/ 	.word	0x00000000
        /*0050*/ 	.short	0x0009
        /*0052*/ 	.short	0x0030
        /*0054*/ 	.byte	0x00, 0xf0, 0x11, 0x00


	//----- nvinfo : EIATTR_KPARAM_INFO
	.align		4
.L_17:
        /*0058*/ 	.byte	0x04, 0x17
        /*005a*/ 	.short	(.L_19 - .L_18)
.L_18:
        /*005c*/ 	.word	0x00000000
        /*0060*/ 	.short	0x0008
        /*0062*/ 	.short	0x002c
        /*0064*/ 	.byte	0x00, 0xf0, 0x11, 0x00


	//----- nvinfo : EIATTR_KPARAM_INFO
	.align		4
.L_19:
        /*0068*/ 	.byte	0x04, 0x17
        /*006a*/ 	.short	(.L_21 - .L_20)
.L_20:
        /*006c*/ 	.word	0x00000000
        /*0070*/ 	.short	0x0007
        /*0072*/ 	.short	0x0028
        /*0074*/ 	.byte	0x00, 0xf0, 0x11, 0x00


	//----- nvinfo : EIATTR_KPARAM_INFO
	.align		4
.L_21:
        /*0078*/ 	.byte	0x04, 0x17
        /*007a*/ 	.short	(.L_23 - .L_22)
.L_22:
        /*007c*/ 	.word	0x00000000
        /*0080*/ 	.short	0x0006
        /*0082*/ 	.short	0x0024
        /*0084*/ 	.byte	0x00, 0xf0, 0x11, 0x00


	//----- nvinfo : EIATTR_KPARAM_INFO
	.align		4
.L_23:
        /*0088*/ 	.byte	0x04, 0x17
        /*008a*/ 	.short	(.L_25 - .L_24)
.L_24:
        /*008c*/ 	.word	0x00000000
        /*0090*/ 	.short	0x0005
        /*0092*/ 	.short	0x0020
        /*0094*/ 	.byte	0x00, 0xf0, 0x11, 0x00


	//----- nvinfo : EIATTR_KPARAM_INFO
	.align		4
.L_25:
        /*0098*/ 	.byte	0x04, 0x17
        /*009a*/ 	.short	(.L_27 - .L_26)
.L_26:
        /*009c*/ 	.word	0x00000000
        /*00a0*/ 	.short	0x0004
        /*00a2*/ 	.short	0x001c
        /*00a4*/ 	.byte	0x00, 0xf0, 0x11, 0x00


	//----- nvinfo : EIATTR_KPARAM_INFO
	.align		4
.L_27:
        /*00a8*/ 	.byte	0x04, 0x17
        /*00aa*/ 	.short	(.L_29 - .L_28)
.L_28:
        /*00ac*/ 	.word	0x00000000
        /*00b0*/ 	.short	0x0003
        /*00b2*/ 	.short	0x0018
        /*00b4*/ 	.byte	0x00, 0xf0, 0x11, 0x00


	//----- nvinfo : EIATTR_KPARAM_INFO
	.align		4
.L_29:
        /*00b8*/ 	.byte	0x04, 0x17
        /*00ba*/ 	.short	(.L_31 - .L_30)
.L_30:
        /*00bc*/ 	.word	0x00000000
        /*00c0*/ 	.short	0x0002
        /*00c2*/ 	.short	0x0010
        /*00c4*/ 	.byte	0x00, 0xf4, 0x21, 0x00


	//----- nvinfo : EIATTR_KPARAM_INFO
	.align		4
.L_31:
        /*00c8*/ 	.byte	0x04, 0x17
        /*00ca*/ 	.short	(.L_33 - .L_32)
.L_32:
        /*00cc*/ 	.word	0x00000000
        /*00d0*/ 	.short	0x0001
        /*00d2*/ 	.short	0x0008
        /*00d4*/ 	.byte	0x00, 0xf4, 0x21, 0x00


	//----- nvinfo : EIATTR_KPARAM_INFO
	.align		4
.L_33:
        /*00d8*/ 	.byte	0x04, 0x17
        /*00da*/ 	.short	(.L_35 - .L_34)
.L_34:
        /*00dc*/ 	.word	0x00000000
        /*00e0*/ 	.short	0x0000
        /*00e2*/ 	.short	0x0000
        /*00e4*/ 	.byte	0x00, 0xf4, 0x21, 0x00


	//----- nvinfo : EIATTR_SPARSE_MMA_MASK
	.align		4
.L_35:
        /*00e8*/ 	.byte	0x03, 0x50
        /*00ea*/ 	.short	0x0000


	//----- nvinfo : EIATTR_MAXREG_COUNT
	.align		4
        /*00ec*/ 	.byte	0x03, 0x1b
        /*00ee*/ 	.short	0x00ff


	//----- nvinfo : EIATTR_NUM_BARRIERS
	.align		4
        /*00f0*/ 	.byte	0x02, 0x4c
        /*00f2*/ 	.byte	0x01
	.zero		1


	//----- nvinfo : EIATTR_ANNOTATIONS
	.align		4
        /*00f4*/ 	.byte	0x04, 0x55
        /*00f6*/ 	.short	(.L_37 - .L_36)


	//   ....[0]....
.L_36:
        /*00f8*/ 	.word	0x00000001
        /*00fc*/ 	.byte	0xd0, 0x00, 0x00, 0x00, 0x01, 0x00, 0x00, 0x00, 0x80, 0x06, 0x00, 0x00, 0x01, 0x00, 0x00, 0x00
        /* <DEDUP_REMOVED lines=157> */
        /*0adc*/ 	.byte	0x00, 0x2b, 0x01, 0x00


	//----- nvinfo : EIATTR_MERCURY_ISA_VERSION
	.align		4
.L_37:
        /*0ae0*/ 	.byte	0x03, 0x5f
        /*0ae2*/ 	.short	0x0101


	//----- nvinfo : EIATTR_EXIT_INSTR_OFFSETS
	.align		4
        /*0ae4*/ 	.byte	0x04, 0x1c
        /*0ae6*/ 	.short	(.L_39 - .L_38)


	//   ....[0]....
.L_38:
        /*0ae8*/ 	.word	0x00012da0


	//   ....[1]....
        /*0aec*/ 	.word	0x00012dc0


	//----- nvinfo : EIATTR_REQNTID
	.align		4
.L_39:
        /*0af0*/ 	.byte	0x04, 0x10
        /*0af2*/ 	.short	(.L_41 - .L_40)
.L_40:
        /*0af4*/ 	.word	0x00000080
        /*0af8*/ 	.word	0x00000001
        /*0afc*/ 	.word	0x00000001


	//----- nvinfo : EIATTR_CBANK_PARAM_SIZE
	.align		4
.L_41:
        /*0b00*/ 	.byte	0x03, 0x19
        /*0b02*/ 	.short	0x0050


	//----- nvinfo : EIATTR_PARAM_CBANK
	.align		4
        /*0b04*/ 	.byte	0x04, 0x0a
        /*0b06*/ 	.short	(.L_43 - .L_42)
	.align		4
.L_42:
        /*0b08*/ 	.word	index@(.nv.constant0.matmul_kernel)
        /*0b0c*/ 	.short	0x0210
        /*0b0e*/ 	.short	0x0050


	//----- nvinfo : EIATTR_SW_WAR
	.align		4
.L_43:
        /*0b10*/ 	.byte	0x04, 0x36
        /*0b12*/ 	.short	(.L_45 - .L_44)
.L_44:
        /*0b14*/ 	.word	0x00000008
.L_45:


//--------------------- .nv.callgraph             --------------------------
	.section	.nv.callgraph,"",@"SHT_CUDA_CALLGRAPH"
	.align	4
	.sectionentsize	8
	.align		4
        /*0000*/ 	.word	0x00000000
	.align		4
        /*0004*/ 	.word	0xffffffff
	.align		4
        /*0008*/ 	.word	0x00000000
	.align		4
        /*000c*/ 	.word	0xfffffffe
	.align		4
        /*0010*/ 	.word	0x00000000
	.align		4
        /*0014*/ 	.word	0xfffffffd
	.align		4
        /*0018*/ 	.word	0x00000000
	.align		4
        /*001c*/ 	.word	0xfffffffc


//--------------------- .text.matmul_kernel       --------------------------
	.section	.text.matmul_kernel,"ax",@progbits
	.align	128
        .global         matmul_kernel
        .type           matmul_kernel,@function
        .size           matmul_kernel,(.L_x_3 - matmul_kernel)
        .other          matmul_kernel,@"STO_CUDA_ENTRY STV_DEFAULT"
matmul_kernel:
.text.matmul_kernel:
[----:B------:R-:W1:Y:S08]  /*0000*/  LDC R1, c[0x0][0x28] ;  /* 0x00000a00ff017b82 */ /* 0x000e700000000800 */
[----:B------:R-:W2:Y:S01]  /*0010*/  LDC.64 R2, c[0x0][0x228] ;  /* 0x00008a00ff027b82 */ /* 0x000ea20000000a00 */
[----:B-1----:R-:W-:Y:S01]  /*0020*/  VIADD R1, R1, 0xfffffe90 ;  /* 0xfffffe9001017836 */ /* 0x002fe20000000000 */
[----:B------:R-:W1:Y:S01]  /*0030*/  S2R R5, SR_CTAID.X ;  /* 0x0000000000057919 */ /* 0x000e620000002500 */
[----:B------:R-:W-:Y:S01]  /*0040*/  ULDC.64 UR4, c[0x0][0x218] ;  /* 0x0000860000047ab9 */ /* 0x000fe20000000a00 */
[----:B------:R-:W-:Y:S01]  /*0050*/  ULDC UR6, c[0x0][0x240] ;  /* 0x0000900000067ab9 */ /* 0x000fe20000000800 */
[----:B------:R-:W-:Y:S01]  /*0060*/  LOP3.LUT R6, R6, 0xfffffdff, RZ, 0xc0, !PT ;  /* 0xfffffdff06067812 */ /* 0x000fe200078ec0ff */
[----:B------:R-:W3:Y:S01]  /*0070*/  S2R R153, SR_TID.X ;  /* 0x0000000000997919 */ /* 0x000ee20000002100 */
[----:B------:R-:W-:Y:S01]  /*0080*/  ULDC.64 UR16, c[0x0][0x208] ;  /* 0x0000820000107ab9 */ /* 0x000fe20000000a00 */
[----:B------:R-:W4:Y:S01]  /*0090*/  LDC.64 R184, c[0x0][0x230] ;  /* 0x00008c00ffb87b82 */ /* 0x000f220000000a00 */
[----:B------:R-:W-:-:S07]  /*00a0*/  ULDC UR12, c[0x0][0x230] ;  /* 0x00008c00000c7ab9 */ /* 0x000fce0000000800 */
[----:B------:R-:W3:Y:S01]  /*00b0*/  S2UR UR7, SR_CgaCtaId ;  /* 0x00000000000779c3 */ /* 0x000ee20000008800 */
[----:B--2---:R-:W-:Y:S01]  /*00c0*/  IMAD.MOV.U32 R152, RZ, RZ, R3 ;  /* 0x000000ffff987224 */ /* 0x004fe200078e0003 */
[----:B------:R2:W-:Y:S01]  /*00d0*/  STL.64 [R1+0xd0], R2 ;  /* 0x0000d00201007387 */ /* 0x0005e20000100a00 */
[----:B------:R-:W-:Y:S02]  /*00e0*/  IMAD.MOV.U32 R230, RZ, RZ, R2 ;  /* 0x000000ffffe67224 */ /* 0x000fe400078e0002 */
[----:B------:R-:W-:Y:S02]  /*00f0*/  VIADD R0, R152, 0xff ;  /* 0x000000ff98007836 */ /* 0x000fe40000000000 */
[----:B----4-:R-:W-:Y:S01]  /*0100*/  VIADD R155, R184, 0x1f ;  /* 0x0000001fb89b7836 */ /* 0x010fe20000000000 */
[----:B-1----:R-:W-:Y:S02]  /*0110*/  IABS R10, R5 ;  /* 0x00000005000a7213 */ /* 0x002fe40000000000 */
[----:B--2---:R-:W-:-:S02]  /*0120*/  SHF.R.S32.HI R3, RZ, 0x1f, R0 ;  /* 0x0000001fff037819 */ /* 0x004fc40000011400 */
[----:B---3--:R-:W-:Y:S02]  /*0130*/  LOP3.LUT R154, R153, 0x1f, RZ, 0xc0, !PT ;  /* 0x0000001f999a7812 */ /* 0x008fe400078ec0ff */
[----:B------:R-:W-:-:S04]  /*0140*/  LEA.HI R3, R3, R0, RZ, 0x8 ;  /* 0x0000000003037211 */ /* 0x000fc800078f40ff */
[----:B------:R-:W-:-:S05]  /*0150*/  SHF.R.S32.HI R3, RZ, 0x8, R3 ;  /* 0x00000008ff037819 */ /* 0x000fca0000011403 */
[----:B------:R-:W-:-:S05]  /*0160*/  IMAD.SHL.U32 R4, R3, 0x8, RZ ;  /* 0x0000000803047824 */ /* 0x000fca00078e00ff */
[-C--:B------:R-:W-:Y:S02]  /*0170*/  IABS R7, R4.reuse ;  /* 0x0000000400077213 */ /* 0x080fe40000000000 */
[----:B------:R-:W-:Y:S02]  /*0180*/  IABS R11, R4 ;  /* 0x00000004000b7213 */ /* 0x000fe40000000000 */
[----:B------:R-:W1:Y:S08]  /*0190*/  I2F.RP R0, R7 ;  /* 0x0000000700007306 */ /* 0x000e700000209400 */
[----:B-1----:R-:W1:Y:S02]  /*01a0*/  MUFU.RCP R0, R0 ;  /* 0x0000000000007308 */ /* 0x002e640000001000 */
[----:B-1----:R-:W-:-:S02]  /*01b0*/  VIADD R2, R0, 0xffffffe ;  /* 0x0ffffffe00027836 */ /* 0x002fc40000000000 */
[----:B------:R-:W-:-:S04]  /*01c0*/  IMAD.MOV R0, RZ, RZ, -R11 ;  /* 0x000000ffff007224 */ /* 0x000fc800078e0a0b */
[----:B------:R1:W2:Y:S02]  /*01d0*/  F2I.FTZ.U32.TRUNC.NTZ R3, R2 ;  /* 0x0000000200037305 */ /* 0x0002a4000021f000 */
[----:B-1----:R-:W-:Y:S02]  /*01e0*/  IMAD.MOV.U32 R2, RZ, RZ, RZ ;  /* 0x000000ffff027224 */ /* 0x002fe400078e00ff */
[----:B--2---:R-:W-:-:S04]  /*01f0*/  IMAD.MOV R8, RZ, RZ, -R3 ;  /* 0x000000ffff087224 */ /* 0x004fc800078e0a03 */
[----:B------:R-:W-:Y:S02]  /*0200*/  IMAD R9, R8, R7, RZ ;  /* 0x0000000708097224 */ /* 0x000fe400078e02ff */
[----:B------:R-:W-:Y:S02]  /*0210*/  IMAD.MOV.U32 R8, RZ, RZ, R10 ;  /* 0x000000ffff087224 */ /* 0x000fe400078e000a */
[----:B------:R-:W-:-:S06]  /*0220*/  IMAD.HI.U32 R3, R3, R9, R2 ;  /* 0x0000000903037227 */ /* 0x000fcc00078e0002 */
[----:B------:R-:W-:-:S04]  /*0230*/  IMAD.HI.U32 R3, R3, R8, RZ ;  /* 0x0000000803037227 */ /* 0x000fc800078e00ff */
[----:B------:R-:W-:-:S05]  /*0240*/  IMAD R0, R3, R0, R8 ;  /* 0x0000000003007224 */ /* 0x000fca00078e0208 */
[----:B------:R-:W-:-:S13]  /*0250*/  ISETP.GT.U32.AND P1, PT, R7, R0, PT ;  /* 0x000000000700720c */ /* 0x000fda0003f24070 */
[----:B------:R-:W-:Y:S02]  /*0260*/  @!P1 IMAD.IADD R0, R0, 0x1, -R7 ;  /* 0x0000000100009824 */ /* 0x000fe400078e0a07 */
[----:B------:R-:W-:Y:S01]  /*0270*/  @!P1 VIADD R3, R3, 0x1 ;  /* 0x0000000103039836 */ /* 0x000fe20000000000 */
[----:B------:R-:W-:Y:S02]  /*0280*/  ISETP.NE.AND P1, PT, R4, RZ, PT ;  /* 0x000000ff0400720c */ /* 0x000fe40003f25270 */
[----:B------:R-:W-:Y:S02]  /*0290*/  ISETP.GE.U32.AND P0, PT, R0, R7, PT ;  /* 0x000000070000720c */ /* 0x000fe40003f06070 */
[----:B------:R-:W-:-:S04]  /*02a0*/  LOP3.LUT R0, R5, R4, RZ, 0x3c, !PT ;  /* 0x0000000405007212 */ /* 0x000fc800078e3cff */
[----:B------:R-:W-:Y:S01]  /*02b0*/  ISETP.GE.AND P2, PT, R0, RZ, PT ;  /* 0x000000ff0000720c */ /* 0x000fe20003f46270 */
[----:B------:R-:W-:-:S06]  /*02c0*/  VIADD R0, R230, 0x3f ;  /* 0x0000003fe6007836 */ /* 0x000fcc0000000000 */
[----:B------:R-:W-:-:S04]  /*02d0*/  @P0 VIADD R3, R3, 0x1 ;  /* 0x0000000103030836 */ /* 0x000fc80000000000 */
[----:B------:R-:W-:Y:S01]  /*02e0*/  IMAD.MOV.U32 R2, RZ, RZ, R3 ;  /* 0x000000ffff027224 */ /* 0x000fe200078e0003 */
[----:B------:R-:W-:-:S03]  /*02f0*/  SHF.R.S32.HI R3, RZ, 0x1f, R0 ;  /* 0x0000001fff037819 */ /* 0x000fc60000011400 */
[----:B------:R-:W-:Y:S01]  /*0300*/  @!P2 IMAD.MOV R2, RZ, RZ, -R2 ;  /* 0x000000ffff02a224 */ /* 0x000fe200078e0a02 */
[----:B------:R-:W-:Y:S02]  /*0310*/  @!P1 LOP3.LUT R2, RZ, R4, RZ, 0x33, !PT ;  /* 0x00000004ff029212 */ /* 0x000fe400078e33ff */
[----:B------:R-:W-:-:S03]  /*0320*/  LEA.HI R3, R3, R0, RZ, 0x6 ;  /* 0x0000000003037211 */ /* 0x000fc600078f30ff */
[----:B------:R-:W-:Y:S02]  /*0330*/  IMAD.SHL.U32 R16, R2, 0x8, RZ ;  /* 0x0000000802107824 */ /* 0x000fe400078e00ff */
[----:B------:R-:W-:-:S03]  /*0340*/  IMAD.MOV R2, RZ, RZ, -R2 ;  /* 0x000000ffff027224 */ /* 0x000fc600078e0a02 */
[----:B------:R-:W-:Y:S01]  /*0350*/  LEA.HI.SX32 R3, R3, -R16, 0x1a ;  /* 0x8000001003037211 */ /* 0x000fe200078fd2ff */
[----:B------:R-:W-:Y:S01]  /*0360*/  IMAD R15, R4, R2, R5 ;  /* 0x00000002040f7224 */ /* 0x000fe200078e0205 */
[----:B------:R-:W-:Y:S01]  /*0370*/  IABS R4, R152 ;  /* 0x0000009800047213 */ /* 0x000fe20000000000 */
[----:B------:R-:W-:Y:S01]  /*0380*/  IMAD.MOV.U32 R2, RZ, RZ, RZ ;  /* 0x000000ffff027224 */ /* 0x000fe200078e00ff */
[----:B------:R-:W-:Y:S02]  /*0390*/  VIMNMX R14, R3, 0x8, PT ;  /* 0x00000008030e7848 */ /* 0x000fe40003fe0100 */
[----:B------:R-:W-:Y:S02]  /*03a0*/  IABS R7, R15 ;  /* 0x0000000f00077213 */ /* 0x000fe40000000000 */
[----:B------:R-:W-:-:S04]  /*03b0*/  IABS R9, R14 ;  /* 0x0000000e00097213 */ /* 0x000fc80000000000 */
[----:B------:R-:W1:Y:S08]  /*03c0*/  I2F.RP R0, R9 ;  /* 0x0000000900007306 */ /* 0x000e700000209400 */
[----:B-1----:R-:W1:Y:S02]  /*03d0*/  MUFU.RCP R0, R0 ;  /* 0x0000000000007308 */ /* 0x002e640000001000 */
[----:B-1----:R-:W-:-:S06]  /*03e0*/  VIADD R3, R0, 0xffffffe ;  /* 0x0ffffffe00037836 */ /* 0x002fcc0000000000 */
[----:B------:R-:W1:Y:S02]  /*03f0*/  F2I.FTZ.U32.TRUNC.NTZ R3, R3 ;  /* 0x0000000300037305 */ /* 0x000e64000021f000 */
[----:B-1----:R-:W-:-:S04]  /*0400*/  IMAD.MOV R8, RZ, RZ, -R3 ;  /* 0x000000ffff087224 */ /* 0x002fc800078e0a03 */
[----:B------:R-:W-:Y:S01]  /*0410*/  IMAD R5, R8, R9, RZ ;  /* 0x0000000908057224 */ /* 0x000fe200078e02ff */
[----:B------:R-:W-:-:S03]  /*0420*/  IABS R8, R14 ;  /* 0x0000000e00087213 */ /* 0x000fc60000000000 */
[----:B------:R-:W-:Y:S01]  /*0430*/  IMAD.HI.U32 R2, R3, R5, R2 ;  /* 0x0000000503027227 */ /* 0x000fe200078e0002 */
[----:B------:R-:W-:-:S03]  /*0440*/  IABS R5, R230 ;  /* 0x000000e600057213 */ /* 0x000fc60000000000 */
[----:B------:R-:W-:Y:S02]  /*0450*/  IMAD.MOV.U32 R3, RZ, RZ, R7 ;  /* 0x000000ffff037224 */ /* 0x000fe400078e0007 */
[----:B------:R-:W-:Y:S01]  /*0460*/  IMAD.MOV R0, RZ, RZ, -R8 ;  /* 0x000000ffff007224 */ /* 0x000fe200078e0a08 */
[----:B------:R-:W1:Y:S01]  /*0470*/  I2F.RP R7, R4 ;  /* 0x0000000400077306 */ /* 0x000e620000209400 */
[----:B------:R-:W-:-:S04]  /*0480*/  IMAD.HI.U32 R2, R2, R3, RZ ;  /* 0x0000000302027227 */ /* 0x000fc800078e00ff */
[----:B------:R-:W-:-:S03]  /*0490*/  IMAD R0, R2, R0, R3 ;  /* 0x0000000002007224 */ /* 0x000fc600078e0203 */
[----:B------:R-:W2:Y:S02]  /*04a0*/  I2F.RP R3, R5 ;  /* 0x0000000500037306 */ /* 0x000ea40000209400 */
[----:B------:R-:W-:-:S06]  /*04b0*/  ISETP.GT.U32.AND P1, PT, R9, R0, PT ;  /* 0x000000000900720c */ /* 0x000fcc0003f24070 */
[----:B-1----:R-:W1:Y:S07]  /*04c0*/  MUFU.RCP R7, R7 ;  /* 0x0000000700077308 */ /* 0x002e6e0000001000 */
[----:B------:R-:W-:Y:S01]  /*04d0*/  @!P1 IMAD.IADD R0, R0, 0x1, -R9 ;  /* 0x0000000100009824 */ /* 0x000fe200078e0a09 */
[----:B--2---:R-:W2:Y:S01]  /*04e0*/  MUFU.RCP R3, R3 ;  /* 0x0000000300037308 */ /* 0x004ea20000001000 */
[----:B------:R-:W-:Y:S01]  /*04f0*/  @!P1 VIADD R2, R2, 0x1 ;  /* 0x0000000102029836 */ /* 0x000fe20000000000 */
[----:B------:R-:W-:-:S02]  /*0500*/  ISETP.NE.AND P1, PT, R14, RZ, PT ;  /* 0x000000ff0e00720c */ /* 0x000fc40003f25270 */
[----:B------:R-:W-:Y:S02]  /*0510*/  ISETP.GE.U32.AND P0, PT, R0, R9, PT ;  /* 0x000000090000720c */ /* 0x000fe40003f06070 */
[----:B------:R-:W-:Y:S01]  /*0520*/  LOP3.LUT R0, R15, R14, RZ, 0x3c, !PT ;  /* 0x0000000e0f007212 */ /* 0x000fe200078e3cff */
[----:B-1----:R-:W-:-:S03]  /*0530*/  VIADD R12, R7, 0xffffffe ;  /* 0x0ffffffe070c7836 */ /* 0x002fc60000000000 */
[----:B------:R-:W-:Y:S02]  /*0540*/  ISETP.GE.AND P2, PT, R0, RZ, PT ;  /* 0x000000ff0000720c */ /* 0x000fe40003f46270 */
[----:B------:R-:W-:Y:S01]  /*0550*/  SHF.R.U32.HI R7, RZ, 0x5, R153 ;  /* 0x00000005ff077819 */ /* 0x000fe20000011699 */
[----:B------:R-:W1:Y:S03]  /*0560*/  F2I.FTZ.U32.TRUNC.NTZ R13, R12 ;  /* 0x0000000c000d7305 */ /* 0x000e66000021f000 */
[----:B------:R-:W-:Y:S01]  /*0570*/  SGXT.U32 R7, R7, 0x2 ;  /* 0x000000020707781a */ /* 0x000fe20000000000 */
[----:B------:R-:W-:Y:S02]  /*0580*/  @P0 VIADD R2, R2, 0x1 ;  /* 0x0000000102020836 */ /* 0x000fe40000000000 */
[----:B--2---:R-:W-:Y:S01]  /*0590*/  VIADD R10, R3, 0xffffffe ;  /* 0x0ffffffe030a7836 */ /* 0x004fe20000000000 */
[C---:B------:R-:W-:Y:S01]  /*05a0*/  LOP3.LUT R3, R153.reuse, 0x60, RZ, 0xc0, !PT ;  /* 0x0000006099037812 */ /* 0x040fe200078ec0ff */
[----:B------:R-:W-:Y:S01]  /*05b0*/  IMAD.MOV.U32 R9, RZ, RZ, R2 ;  /* 0x000000ffff097224 */ /* 0x000fe200078e0002 */
[----:B------:R-:W-:Y:S01]  /*05c0*/  LOP3.LUT R2, R153, 0x7f, RZ, 0xc0, !PT ;  /* 0x0000007f99027812 */ /* 0x000fe200078ec0ff */
[----:B------:R-:W2:Y:S01]  /*05d0*/  F2I.FTZ.U32.TRUNC.NTZ R11, R10 ;  /* 0x0000000a000b7305 */ /* 0x000ea2000021f000 */
[----:B------:R-:W-:Y:S01]  /*05e0*/  SHF.R.U32.HI R3, RZ, 0x1, R3 ;  /* 0x00000001ff037819 */ /* 0x000fe20000011603 */
[----:B------:R-:W-:Y:S01]  /*05f0*/  @!P2 IMAD.MOV R9, RZ, RZ, -R9 ;  /* 0x000000ffff09a224 */ /* 0x000fe200078e0a09 */
[----:B------:R-:W-:Y:S01]  /*0600*/  @!P1 LOP3.LUT R9, RZ, R14, RZ, 0x33, !PT ;  /* 0x0000000eff099212 */ /* 0x000fe200078e33ff */
[----:B------:R-:W-:-:S02]  /*0610*/  IMAD.SHL.U32 R2, R2, 0x4, RZ ;  /* 0x0000000402027824 */ /* 0x000fc400078e00ff */
[----:B-1----:R-:W-:Y:S02]  /*0620*/  IMAD.MOV R12, RZ, RZ, -R13 ;  /* 0x000000ffff0c7224 */ /* 0x002fe400078e0a0d */
[----:B------:R-:W-:Y:S01]  /*0630*/  IMAD.SHL.U32 R0, R9, 0x100, RZ ;  /* 0x0000010009007824 */ /* 0x000fe200078e00ff */
[----:B------:R-:W-:Y:S01]  /*0640*/  LOP3.LUT R2, R2, R3, RZ, 0x3c, !PT ;  /* 0x0000000302027212 */ /* 0x000fe200078e3cff */
[----:B------:R-:W-:-:S03]  /*0650*/  IMAD.MOV R9, RZ, RZ, -R9 ;  /* 0x000000ffff097224 */ /* 0x000fc600078e0a09 */
[----:B------:R-:W-:Y:S01]  /*0660*/  LOP3.LUT R8, R0, R7, RZ, 0xfc, !PT ;  /* 0x0000000700087212 */ /* 0x000fe200078efcff */
[----:B------:R-:W-:Y:S01]  /*0670*/  IMAD.MOV.U32 R7, RZ, RZ, R12 ;  /* 0x000000ffff077224 */ /* 0x000fe200078e000c */
[----:B------:R-:W-:Y:S01]  /*0680*/  STL [R1+0x12c], R0 ;  /* 0x00012c0001007387 */ /* 0x000fe20000100800 */
[----:B------:R-:W-:Y:S01]  /*0690*/  IMAD.MOV.U32 R12, RZ, RZ, RZ ;  /* 0x000000ffff0c7224 */ /* 0x000fe200078e00ff */
[C---:B------:R-:W-:Y:S01]  /*06a0*/  LOP3.LUT R22, R8.reuse, 0xfc, RZ, 0xfc, !PT ;  /* 0x000000fc08167812 */ /* 0x040fe200078efcff */
[----:B------:R-:W-:Y:S01]  /*06b0*/  IMAD R7, R7, R4, RZ ;  /* 0x0000000407077224 */ /* 0x000fe200078e02ff */
[----:B------:R-:W-:Y:S01]  /*06c0*/  LOP3.LUT R18, R8, 0x4, RZ, 0xfc, !PT ;  /* 0x0000000408127812 */ /* 0x000fe200078efcff */
[----:B--2---:R-:W-:Y:S01]  /*06d0*/  IMAD.MOV R10, RZ, RZ, -R11 ;  /* 0x000000ffff0a7224 */ /* 0x004fe200078e0a0b */
[----:B------:R-:W-:Y:S01]  /*06e0*/  IABS R200, R22 ;  /* 0x0000001600c87213 */ /* 0x000fe20000000000 */
[----:B------:R-:W-:Y:S01]  /*06f0*/  IMAD.HI.U32 R7, R13, R7, R12 ;  /* 0x000000070d077227 */ /* 0x000fe200078e000c */
[----:B------:R-:W-:-:S02]  /*0700*/  IABS R13, R8 ;  /* 0x00000008000d7213 */ /* 0x000fc40000000000 */
[----:B------:R-:W-:Y:S01]  /*0710*/  LOP3.LUT R19, R8, 0x8, RZ, 0xfc, !PT ;  /* 0x0000000808137812 */ /* 0x000fe200078efcff */
[----:B------:R-:W-:Y:S01]  /*0720*/  IMAD R3, R10, R5, RZ ;  /* 0x000000050a037224 */ /* 0x000fe200078e02ff */
[C---:B------:R-:W-:Y:S01]  /*0730*/  LOP3.LUT R20, R8.reuse, 0xc, RZ, 0xfc, !PT ;  /* 0x0000000c08147812 */ /* 0x040fe200078efcff */
[----:B------:R-:W-:Y:S01]  /*0740*/  IMAD.MOV.U32 R10, RZ, RZ, RZ ;  /* 0x000000ffff0a7224 */ /* 0x000fe200078e00ff */
[C---:B------:R-:W-:Y:S01]  /*0750*/  LOP3.LUT R21, R8.reuse, 0x10, RZ, 0xfc, !PT ;  /* 0x0000001008157812 */ /* 0x040fe200078efcff */
[----:B------:R-:W-:Y:S01]  /*0760*/  IMAD.HI.U32 R12, R7, R200, RZ ;  /* 0x000000c8070c7227 */ /* 0x000fe200078e00ff */
[----:B------:R-:W-:Y:S02]  /*0770*/  LOP3.LUT R24, R8, 0x1c, RZ, 0xfc, !PT ;  /* 0x0000001c08187812 */ /* 0x000fe400078efcff */
[----:B------:R-:W-:Y:S01]  /*0780*/  IABS R17, R21 ;  /* 0x0000001500117213 */ /* 0x000fe20000000000 */
[----:B------:R-:W-:Y:S01]  /*0790*/  IMAD.HI.U32 R3, R11, R3, R10 ;  /* 0x000000030b037227 */ /* 0x000fe200078e000a */
[----:B------:R-:W-:-:S02]  /*07a0*/  ISETP.GE.AND P3, PT, R20, RZ, PT ;  /* 0x000000ff1400720c */ /* 0x000fc40003f66270 */
[----:B------:R-:W-:Y:S01]  /*07b0*/  ISETP.GE.AND P4, PT, R18, RZ, PT ;  /* 0x000000ff1200720c */ /* 0x000fe20003f86270 */
[----:B------:R-:W-:Y:S01]  /*07c0*/  IMAD.MOV R11, RZ, RZ, -R12 ;  /* 0x000000ffff0b7224 */ /* 0x000fe200078e0a0c */
[----:B------:R-:W-:Y:S01]  /*07d0*/  LOP3.LUT R23, R8, 0x18, RZ, 0xfc, !PT ;  /* 0x0000001808177812 */ /* 0x000fe200078efcff */
[----:B------:R-:W-:Y:S01]  /*07e0*/  IMAD R9, R14, R9, R15 ;  /* 0x000000090e097224 */ /* 0x000fe200078e020f */
[----:B------:R-:W-:Y:S01]  /*07f0*/  IABS R14, R18 ;  /* 0x00000012000e7213 */ /* 0x000fe20000000000 */
[C---:B------:R-:W-:Y:S01]  /*0800*/  IMAD R200, R4.reuse, R11, R200 ;  /* 0x0000000b04c87224 */ /* 0x040fe200078e02c8 */
[----:B------:R-:W-:Y:S01]  /*0810*/  IABS R15, R19 ;  /* 0x00000013000f7213 */ /* 0x000fe20000000000 */
[----:B------:R-:W-:Y:S01]  /*0820*/  IMAD.HI.U32 R10, R7, R13, RZ ;  /* 0x0000000d070a7227 */ /* 0x000fe200078e00ff */
[----:B------:R-:W-:Y:S02]  /*0830*/  ISETP.GE.AND P5, PT, R19, RZ, PT ;  /* 0x000000ff1300720c */ /* 0x000fe40003fa6270 */
[----:B------:R-:W-:Y:S01]  /*0840*/  ISETP.GT.U32.AND P0, PT, R4, R200, PT ;  /* 0x000000c80400720c */ /* 0x000fe20003f04070 */
[----:B------:R-:W-:Y:S01]  /*0850*/  IMAD.HI.U32 R11, R7, R14, RZ ;  /* 0x0000000e070b7227 */ /* 0x000fe200078e00ff */
[----:B------:R-:W-:-:S02]  /*0860*/  IABS R19, R23 ;  /* 0x0000001700137213 */ /* 0x000fc40000000000 */
[C---:B------:R-:W-:Y:S01]  /*0870*/  LOP3.LUT R25, R8.reuse, 0x20, RZ, 0xfc, !PT ;  /* 0x0000002008197812 */ /* 0x040fe200078efcff */
[----:B------:R-:W-:Y:S01]  /*0880*/  IMAD.MOV R10, RZ, RZ, -R10 ;  /* 0x000000ffff0a7224 */ /* 0x000fe200078e0a0a */
[C---:B------:R-:W-:Y:S01]  /*0890*/  LOP3.LUT R27, R8.reuse, 0x30, RZ, 0xfc, !PT ;  /* 0x00000030081b7812 */ /* 0x040fe200078efcff */
[C---:B------:R-:W-:Y:S01]  /*08a0*/  IMAD.HI.U32 R12, R7.reuse, R15, RZ ;  /* 0x0000000f070c7227 */ /* 0x040fe200078e00ff */
[C---:B------:R-:W-:Y:S02]  /*08b0*/  LOP3.LUT R28, R8.reuse, 0x34, RZ, 0xfc, !PT ;  /* 0x00000034081c7812 */ /* 0x040fe400078efcff */
[----:B------:R-:W-:Y:S01]  /*08c0*/  LOP3.LUT R32, R8, 0x40, RZ, 0xfc, !PT ;  /* 0x0000004008207812 */ /* 0x000fe200078efcff */
[----:B------:R-:W-:Y:S01]  /*08d0*/  IMAD.MOV R11, RZ, RZ, -R11 ;  /* 0x000000ffff0b7224 */ /* 0x000fe200078e0a0b */
[----:B------:R-:W-:Y:S01]  /*08e0*/  IABS R26, R28 ;  /* 0x0000001c001a7213 */ /* 0x000fe20000000000 */
[----:B------:R-:W-:Y:S01]  /*08f0*/  IMAD R10, R4, R10, R13 ;  /* 0x0000000a040a7224 */ /* 0x000fe200078e020d */
[C---:B------:R-:W-:Y:S01]  /*0900*/  LOP3.LUT R31, R8.reuse, 0x3c, RZ, 0xfc, !PT ;  /* 0x0000003c081f7812 */ /* 0x040fe200078efcff */
[----:B------:R-:W-:Y:S01]  /*0910*/  IMAD.MOV R12, RZ, RZ, -R12 ;  /* 0x000000ffff0c7224 */ /* 0x000fe200078e0a0c */
[----:B------:R-:W-:Y:S01]  /*0920*/  LOP3.LUT R33, R8, 0x44, RZ, 0xfc, !PT ;  /* 0x0000004408217812 */ /* 0x000fe200078efcff */
[C---:B------:R-:W-:Y:S01]  /*0930*/  IMAD R11, R4.reuse, R11, R14 ;  /* 0x0000000b040b7224 */ /* 0x040fe200078e020e */
[C---:B------:R-:W-:Y:S01]  /*0940*/  ISETP.GT.U32.AND P1, PT, R4.reuse, R10, PT ;  /* 0x0000000a0400720c */ /* 0x040fe20003f24070 */
[----:B------:R-:W-:Y:S01]  /*0950*/  IMAD R12, R4, R12, R15 ;  /* 0x0000000c040c7224 */ /* 0x000fe200078e020f */
[----:B------:R-:W-:Y:S01]  /*0960*/  IABS R29, R32 ;  /* 0x00000020001d7213 */ /* 0x000fe20000000000 */
[----:B------:R-:W-:Y:S01]  /*0970*/  @!P0 IMAD.IADD R200, R200, 0x1, -R4 ;  /* 0x00000001c8c88824 */ /* 0x000fe200078e0a04 */
[----:B------:R-:W-:Y:S01]  /*0980*/  ISETP.GT.U32.AND P0, PT, R4, R11, PT ;  /* 0x0000000b0400720c */ /* 0x000fe20003f04070 */
[----:B------:R-:W-:Y:S01]  /*0990*/  IMAD.IADD R9, R16, 0x1, R9 ;  /* 0x0000000110097824 */ /* 0x000fe200078e0209 */
[----:B------:R-:W-:Y:S01]  /*09a0*/  ISETP.GT.U32.AND P6, PT, R4, R12, PT ;  /* 0x0000000c0400720c */ /* 0x000fe20003fc4070 */
[----:B------:R-:W-:Y:S01]  /*09b0*/  IMAD.HI.U32 R14, R7, R17, RZ ;  /* 0x00000011070e7227 */ /* 0x000fe200078e00ff */
[----:B------:R-:W-:-:S02]  /*09c0*/  IABS R16, R20 ;  /* 0x0000001400107213 */ /* 0x000fc40000000000 */
[----:B------:R-:W-:Y:S01]  /*09d0*/  ISETP.GT.U32.AND P2, PT, R4, R200, PT ;  /* 0x000000c80400720c */ /* 0x000fe20003f44070 */
[----:B------:R-:W-:Y:S01]  /*09e0*/  IMAD.MOV R14, RZ, RZ, -R14 ;  /* 0x000000ffff0e7224 */ /* 0x000fe200078e0a0e */
[----:B------:R-:W-:Y:S01]  /*09f0*/  IABS R20, R24 ;  /* 0x0000001800147213 */ /* 0x000fe20000000000 */
[--C-:B------:R-:W-:Y:S01]  /*0a00*/  @!P1 IMAD.IADD R10, R10, 0x1, -R4.reuse ;  /* 0x000000010a0a9824 */ /* 0x100fe200078e0a04 */
[----:B------:R-:W-:Y:S01]  /*0a10*/  ISETP.GE.AND P1, PT, R22, RZ, PT ;  /* 0x000000ff1600720c */ /* 0x000fe20003f26270 */
[----:B------:R-:W-:Y:S01]  /*0a20*/  IMAD.HI.U32 R13, R7, R16, RZ ;  /* 0x00000010070d7227 */ /* 0x000fe200078e00ff */
[----:B------:R-:W-:Y:S02]  /*0a30*/  LOP3.LUT R22, R8, 0x14, RZ, 0xfc, !PT ;  /* 0x0000001408167812 */ /* 0x000fe400078efcff */
[----:B------:R-:W-:Y:S01]  /*0a40*/  IABS R30, R33 ;  /* 0x00000021001e7213 */ /* 0x000fe20000000000 */
[--C-:B------:R-:W-:Y:S01]  /*0a50*/  @!P0 IMAD.IADD R11, R11, 0x1, -R4.reuse ;  /* 0x000000010b0b8824 */ /* 0x100fe200078e0a04 */
[----:B------:R-:W-:Y:S01]  /*0a60*/  ISETP.GT.U32.AND P0, PT, R4, R10, PT ;  /* 0x0000000a0400720c */ /* 0x000fe20003f04070 */
[----:B------:R-:W-:Y:S01]  /*0a70*/  @!P6 IMAD.IADD R12, R12, 0x1, -R4 ;  /* 0x000000010c0ce824 */ /* 0x000fe200078e0a04 */
[----:B------:R-:W-:Y:S01]  /*0a80*/  IABS R18, R22 ;  /* 0x0000001600127213 */ /* 0x000fe20000000000 */
[----:B------:R-:W-:Y:S01]  /*0a90*/  IMAD.MOV R13, RZ, RZ, -R13 ;  /* 0x000000ffff0d7224 */ /* 0x000fe200078e0a0d */
[----:B------:R-:W-:Y:S01]  /*0aa0*/  LOP3.LUT R34, R8, 0x48, RZ, 0xfc, !PT ;  /* 0x0000004808227812 */ /* 0x000fe200078efcff */
[C---:B------:R-:W-:Y:S01]  /*0ab0*/  IMAD R14, R4.reuse, R14, R17 ;  /* 0x0000000e040e7224 */ /* 0x040fe200078e0211 */
[C---:B------:R-:W-:Y:S01]  /*0ac0*/  ISETP.GT.U32.AND P6, PT, R4.reuse, R12, PT ;  /* 0x0000000c0400720c */ /* 0x040fe20003fc4070 */
[----:B------:R-:W-:Y:S01]  /*0ad0*/  IMAD R13, R4, R13, R16 ;  /* 0x0000000d040d7224 */ /* 0x000fe200078e0210 */
[----:B------:R-:W-:Y:S01]  /*0ae0*/  LOP3.LUT R35, R8, 0x50, RZ, 0xfc, !PT ;  /* 0x0000005008237812 */ /* 0x000fe200078efcff */
[----:B------:R-:W-:Y:S01]  /*0af0*/  @!P2 IMAD.IADD R200, R200, 0x1, -R4 ;  /* 0x00000001c8c8a824 */ /* 0x000fe200078e0a04 */
[----:B------:R-:W-:Y:S01]  /*0b00*/  ISETP.GT.U32.AND P2, PT, R4, R11, PT ;  /* 0x0000000b0400720c */ /* 0x000fe20003f44070 */
[----:B------:R-:W-:Y:S01]  /*0b10*/  IMAD.HI.U32 R17, R7, R20, RZ ;  /* 0x0000001407117227 */ /* 0x000fe200078e00ff */
[----:B------:R-:W-:-:S02]  /*0b20*/  LOP3.LUT R36, R8, 0x54, RZ, 0xfc, !PT ;  /* 0x0000005408247812 */ /* 0x000fc400078efcff */
[----:B------:R-:W-:Y:S01]  /*0b30*/  LOP3.LUT R37, R8, 0x60, RZ, 0xfc, !PT ;  /* 0x0000006008257812 */ /* 0x000fe200078efcff */
[--C-:B------:R-:W-:Y:S01]  /*0b40*/  @!P0 IMAD.IADD R10, R10, 0x1, -R4.reuse ;  /* 0x000000010a0a8824 */ /* 0x100fe200078e0a04 */
[----:B------:R-:W-:Y:S01]  /*0b50*/  ISETP.GT.U32.AND P0, PT, R4, R13, PT ;  /* 0x0000000d0400720c */ /* 0x000fe20003f04070 */
[----:B------:R-:W-:Y:S01]  /*0b60*/  IMAD.MOV R17, RZ, RZ, -R17 ;  /* 0x000000ffff117224 */ /* 0x000fe200078e0a11 */
[----:B------:R-:W-:Y:S01]  /*0b70*/  IABS R38, R37 ;  /* 0x0000002500267213 */ /* 0x000fe20000000000 */
[--C-:B------:R-:W-:Y:S01]  /*0b80*/  @!P6 IMAD.IADD R12, R12, 0x1, -R4.reuse ;  /* 0x000000010c0ce824 */ /* 0x100fe200078e0a04 */
[----:B------:R-:W-:Y:S01]  /*0b90*/  ISETP.GT.U32.AND P6, PT, R4, R14, PT ;  /* 0x0000000e0400720c */ /* 0x000fe20003fc4070 */
[----:B------:R-:W-:Y:S01]  /*0ba0*/  IMAD.HI.U32 R15, R7, R18, RZ ;  /* 0x00000012070f7227 */ /* 0x000fe200078e00ff */
[C---:B------:R-:W-:Y:S02]  /*0bb0*/  LOP3.LUT R42, R8.reuse, 0x64, RZ, 0xfc, !PT ;  /* 0x00000064082a7812 */ /* 0x040fe400078efcff */
[C---:B------:R-:W-:Y:S01]  /*0bc0*/  LOP3.LUT R47, R8.reuse, 0x70, RZ, 0xfc, !PT ;  /* 0x00000070082f7812 */ /* 0x040fe200078efcff */
[----:B------:R-:W-:Y:S01]  /*0bd0*/  @!P2 IMAD.IADD R11, R11, 0x1, -R4 ;  /* 0x000000010b0ba824 */ /* 0x000fe200078e0a04 */
[----:B------:R-:W-:Y:S01]  /*0be0*/  ISETP.GE.AND P2, PT, R8, RZ, PT ;  /* 0x000000ff0800720c */ /* 0x000fe20003f46270 */
[----:B------:R-:W-:Y:S01]  /*0bf0*/  IMAD R17, R4, R17, R20 ;  /* 0x0000001104117224 */ /* 0x000fe200078e0214 */
[----:B------:R-:W-:Y:S01]  /*0c00*/  IABS R40, R42 ;  /* 0x0000002a00287213 */ /* 0x000fe20000000000 */
[--C-:B------:R-:W-:Y:S01]  /*0c10*/  @!P0 IMAD.IADD R13, R13, 0x1, -R4.reuse ;  /* 0x000000010d0d8824 */ /* 0x100fe200078e0a04 */
[----:B------:R-:W-:Y:S01]  /*0c20*/  ISETP.GE.AND P0, PT, R21, RZ, PT ;  /* 0x000000ff1500720c */ /* 0x000fe20003f06270 */
[----:B------:R-:W-:Y:S01]  /*0c30*/  IMAD.MOV R15, RZ, RZ, -R15 ;  /* 0x000000ffff0f7224 */ /* 0x000fe200078e0a0f */
[----:B------:R-:W-:Y:S01]  /*0c40*/  LOP3.LUT R48, R8, 0x74, RZ, 0xfc, !PT ;  /* 0x0000007408307812 */ /* 0x000fe200078efcff */
[----:B------:R-:W-:Y:S01]  /*0c50*/  @!P6 IMAD.IADD R14, R14, 0x1, -R4 ;  /* 0x000000010e0ee824 */ /* 0x000fe200078e0a04 */
[----:B------:R-:W-:Y:S01]  /*0c60*/  ISETP.GT.U32.AND P6, PT, R4, R13, PT ;  /* 0x0000000d0400720c */ /* 0x000fe20003fc4070 */
[----:B------:R-:W-:Y:S01]  /*0c70*/  IMAD.HI.U32 R16, R7, R19, RZ ;  /* 0x0000001307107227 */ /* 0x000fe200078e00ff */
[----:B------:R-:W-:-:S02]  /*0c80*/  LOP3.LUT R49, R8, 0x78, RZ, 0xfc, !PT ;  /* 0x0000007808317812 */ /* 0x000fc400078efcff */
[----:B------:R-:W-:Y:S01]  /*0c90*/  IABS R44, R48 ;  /* 0x00000030002c7213 */ /* 0x000fe20000000000 */
[C---:B------:R-:W-:Y:S01]  /*0ca0*/  IMAD R15, R4.reuse, R15, R18 ;  /* 0x0000000f040f7224 */ /* 0x040fe200078e0212 */
[----:B------:R-:W-:Y:S01]  /*0cb0*/  IABS R18, R25 ;  /* 0x0000001900127213 */ /* 0x000fe20000000000 */
[----:B------:R-:W-:Y:S01]  /*0cc0*/  IMAD.MOV R16, RZ, RZ, -R16 ;  /* 0x000000ffff107224 */ /* 0x000fe200078e0a10 */
[----:B------:R-:W-:Y:S01]  /*0cd0*/  IABS R45, R49 ;  /* 0x00000031002d7213 */ /* 0x000fe20000000000 */
[----:B------:R-:W-:Y:S01]  /*0ce0*/  @!P2 IMAD.MOV R10, RZ, RZ, -R10 ;  /* 0x000000ffff0aa224 */ /* 0x000fe200078e0a0a */
[C---:B------:R-:W-:Y:S01]  /*0cf0*/  ISETP.GT.U32.AND P2, PT, R4.reuse, R14, PT ;  /* 0x0000000e0400720c */ /* 0x040fe20003f44070 */
[----:B------:R-:W-:Y:S01]  /*0d00*/  IMAD R16, R4, R16, R19 ;  /* 0x0000001004107224 */ /* 0x000fe200078e0213 */
[----:B------:R-:W-:Y:S01]  /*0d10*/  LOP3.LUT R50, R8, 0x7c, RZ, 0xfc, !PT ;  /* 0x0000007c08327812 */ /* 0x000fe200078efcff */
[----:B------:R-:W-:Y:S01]  /*0d20*/  @!P6 IMAD.IADD R13, R13, 0x1, -R4 ;  /* 0x000000010d0de824 */ /* 0x000fe200078e0a04 */
[----:B------:R-:W-:Y:S01]  /*0d30*/  ISETP.GT.U32.AND P6, PT, R4, R17, PT ;  /* 0x000000110400720c */ /* 0x000fe20003fc4070 */
[----:B------:R-:W-:Y:S01]  /*0d40*/  IMAD.MOV.U32 R19, RZ, RZ, R18 ;  /* 0x000000ffff137224 */ /* 0x000fe200078e0012 */
[----:B------:R-:W-:Y:S01]  /*0d50*/  LOP3.LUT R51, R8, 0x80, RZ, 0xfc, !PT ;  /* 0x0000008008337812 */ /* 0x000fe200078efcff */
[----:B------:R-:W-:Y:S01]  /*0d60*/  @!P5 IMAD.MOV R12, RZ, RZ, -R12 ;  /* 0x000000ffff0cd224 */ /* 0x000fe200078e0a0c */
[----:B------:R-:W-:Y:S01]  /*0d70*/  ISETP.GE.AND P5, PT, R22, RZ, PT ;  /* 0x000000ff1600720c */ /* 0x000fe20003fa6270 */
[----:B------:R-:W-:Y:S01]  /*0d80*/  @!P1 IMAD.MOV R200, RZ, RZ, -R200 ;  /* 0x000000ffffc89224 */ /* 0x000fe200078e0ac8 */
[----:B------:R-:W-:Y:S01]  /*0d90*/  ISETP.GT.U32.AND P1, PT, R4, R15, PT ;  /* 0x0000000f0400720c */ /* 0x000fe20003f24070 */
[----:B------:R-:W-:Y:S01]  /*0da0*/  IMAD.HI.U32 R18, R7, R19, RZ ;  /* 0x0000001307127227 */ /* 0x000fe200078e00ff */
[----:B------:R-:W-:-:S02]  /*0db0*/  LOP3.LUT R22, R8, 0x24, RZ, 0xfc, !PT ;  /* 0x0000002408167812 */ /* 0x000fc400078efcff */
[----:B------:R-:W-:Y:S01]  /*0dc0*/  LOP3.LUT R52, R8, 0x84, RZ, 0xfc, !PT ;  /* 0x0000008408347812 */ /* 0x000fe200078efcff */
[----:B------:R-:W-:Y:S01]  /*0dd0*/  @!P4 IMAD.MOV R11, RZ, RZ, -R11 ;  /* 0x000000ffff0bc224 */ /* 0x000fe200078e0a0b */
[----:B------:R-:W-:Y:S01]  /*0de0*/  ISETP.GT.U32.AND P4, PT, R4, R16, PT ;  /* 0x000000100400720c */ /* 0x000fe20003f84070 */
[----:B------:R-:W-:Y:S01]  /*0df0*/  @!P6 IMAD.IADD R17, R17, 0x1, -R4 ;  /* 0x000000011111e824 */ /* 0x000fe200078e0a04 */
[----:B------:R-:W-:Y:S01]  /*0e00*/  IABS R20, R22 ;  /* 0x0000001600147213 */ /* 0x000fe20000000000 */
[----:B------:R-:W-:Y:S01]  /*0e10*/  IMAD.MOV R18, RZ, RZ, -R18 ;  /* 0x000000ffff127224 */ /* 0x000fe200078e0a12 */
[----:B------:R-:W-:Y:S01]  /*0e20*/  IABS R46, R52 ;  /* 0x00000034002e7213 */ /* 0x000fe20000000000 */
[----:B------:R-:W-:Y:S01]  /*0e30*/  @!P2 IMAD.IADD R14, R14, 0x1, -R4 ;  /* 0x000000010e0ea824 */ /* 0x000fe200078e0a04 */
[C---:B------:R-:W-:Y:S01]  /*0e40*/  ISETP.GT.U32.AND P6, PT, R4.reuse, R17, PT ;  /* 0x000000110400720c */ /* 0x040fe20003fc4070 */
[----:B------:R-:W-:Y:S01]  /*0e50*/  IMAD R18, R4, R18, R19 ;  /* 0x0000001204127224 */ /* 0x000fe200078e0213 */
[----:B------:R-:W-:Y:S01]  /*0e60*/  ISETP.GE.AND P2, PT, R23, RZ, PT ;  /* 0x000000ff1700720c */ /* 0x000fe20003f46270 */
[----:B------:R-:W-:Y:S01]  /*0e70*/  IMAD.HI.U32 R19, R7, R20, RZ ;  /* 0x0000001407137227 */ /* 0x000fe200078e00ff */
[----:B------:R-:W-:-:S02]  /*0e80*/  LOP3.LUT R23, R8, 0x28, RZ, 0xfc, !PT ;  /* 0x0000002808177812 */ /* 0x000fc400078efcff */
[----:B------:R-:W-:Y:S01]  /*0e90*/  LOP3.LUT R53, R8, 0x88, RZ, 0xfc, !PT ;  /* 0x0000008808357812 */ /* 0x000fe200078efcff */
[--C-:B------:R-:W-:Y:S01]  /*0ea0*/  @!P1 IMAD.IADD R15, R15, 0x1, -R4.reuse ;  /* 0x000000010f0f9824 */ /* 0x100fe200078e0a04 */
[----:B------:R-:W-:Y:S01]  /*0eb0*/  IABS R21, R23 ;  /* 0x0000001700157213 */ /* 0x000fe20000000000 */
[----:B------:R-:W-:Y:S01]  /*0ec0*/  IMAD.MOV R19, RZ, RZ, -R19 ;  /* 0x000000ffff137224 */ /* 0x000fe200078e0a13 */
[----:B------:R-:W-:Y:S01]  /*0ed0*/  ISETP.GE.AND P1, PT, R24, RZ, PT ;  /* 0x000000ff1800720c */ /* 0x000fe20003f26270 */
[----:B------:R-:W-:Y:S01]  /*0ee0*/  @!P4 IMAD.IADD R16, R16, 0x1, -R4 ;  /* 0x000000011010c824 */ /* 0x000fe200078e0a04 */
[C---:B------:R-:W-:Y:S01]  /*0ef0*/  ISETP.GT.U32.AND P4, PT, R4.reuse, R15, PT ;  /* 0x0000000f0400720c */ /* 0x040fe20003f84070 */
[----:B------:R-:W-:Y:S01]  /*0f00*/  @!P0 IMAD.MOV R14, RZ, RZ, -R14 ;  /* 0x000000ffff0e8224 */ /* 0x000fe200078e0a0e */
[C---:B------:R-:W-:Y:S01]  /*0f10*/  ISETP.GT.U32.AND P0, PT, R4.reuse, R18, PT ;  /* 0x000000120400720c */ /* 0x040fe20003f04070 */
[----:B------:R-:W-:Y:S01]  /*0f20*/  IMAD R19, R4, R19, R20 ;  /* 0x0000001304137224 */ /* 0x000fe200078e0214 */
[----:B------:R-:W-:Y:S01]  /*0f30*/  IABS R24, R27 ;  /* 0x0000001b00187213 */ /* 0x000fe20000000000 */
[----:B------:R-:W-:Y:S01]  /*0f40*/  @!P6 IMAD.IADD R17, R17, 0x1, -R4 ;  /* 0x000000011111e824 */ /* 0x000fe200078e0a04 */
[----:B------:R-:W-:Y:S01]  /*0f50*/  LOP3.LUT R54, R8, 0x8c, RZ, 0xfc, !PT ;  /* 0x0000008c08367812 */ /* 0x000fe200078efcff */
[----:B------:R-:W-:Y:S01]  /*0f60*/  @!P3 IMAD.MOV R13, RZ, RZ, -R13 ;  /* 0x000000ffff0db224 */ /* 0x000fe200078e0a0d */
[C---:B------:R-:W-:Y:S01]  /*0f70*/  ISETP.GT.U32.AND P6, PT, R4.reuse, R19, PT ;  /* 0x000000130400720c */ /* 0x040fe20003fc4070 */
[----:B------:R-:W-:Y:S01]  /*0f80*/  IMAD.HI.U32 R20, R7, R21, RZ ;  /* 0x0000001507147227 */ /* 0x000fe200078e00ff */
[----:B------:R-:W-:-:S02]  /*0f90*/  ISETP.GT.U32.AND P3, PT, R4, R16, PT ;  /* 0x000000100400720c */ /* 0x000fc40003f64070 */
[C---:B------:R-:W-:Y:S01]  /*0fa0*/  LOP3.LUT R56, R8.reuse, 0xa0, RZ, 0xfc, !PT ;  /* 0x000000a008387812 */ /* 0x040fe200078efcff */
[----:B------:R-:W-:Y:S01]  /*0fb0*/  IMAD.MOV R20, RZ, RZ, -R20 ;  /* 0x000000ffff147224 */ /* 0x000fe200078e0a14 */
[----:B------:R-:W-:Y:S01]  /*0fc0*/  LOP3.LUT R55, R8, 0x9c, RZ, 0xfc, !PT ;  /* 0x0000009c08377812 */ /* 0x000fe200078efcff */
[--C-:B------:R-:W-:Y:S01]  /*0fd0*/  @!P4 IMAD.IADD R15, R15, 0x1, -R4.reuse ;  /* 0x000000010f0fc824 */ /* 0x100fe200078e0a04 */
[----:B------:R-:W-:Y:S01]  /*0fe0*/  ISETP.GE.AND P4, PT, R25, RZ, PT ;  /* 0x000000ff1900720c */ /* 0x000fe20003f86270 */
[--C-:B------:R-:W-:Y:S01]  /*0ff0*/  @!P0 IMAD.IADD R18, R18, 0x1, -R4.reuse ;  /* 0x0000000112128824 */ /* 0x100fe200078e0a04 */
[----:B------:R-:W-:Y:S01]  /*1000*/  LOP3.LUT R25, R8, 0x2c, RZ, 0xfc, !PT ;  /* 0x0000002c08197812 */ /* 0x000fe200078efcff */
[C---:B------:R-:W-:Y:S01]  /*1010*/  IMAD R20, R4.reuse, R20, R21 ;  /* 0x0000001404147224 */ /* 0x040fe200078e0215 */
[----:B------:R-:W-:Y:S01]  /*1020*/  ISETP.GE.AND P0, PT, R23, RZ, PT ;  /* 0x000000ff1700720c */ /* 0x000fe20003f06270 */
[--C-:B------:R-:W-:Y:S01]  /*1030*/  @!P6 IMAD.IADD R19, R19, 0x1, -R4.reuse ;  /* 0x000000011313e824 */ /* 0x100fe200078e0a04 */
[C---:B------:R-:W-:Y:S01]  /*1040*/  ISETP.GT.U32.AND P6, PT, R4.reuse, R18, PT ;  /* 0x000000120400720c */ /* 0x040fe20003fc4070 */
[----:B------:R-:W-:Y:S01]  /*1050*/  @!P5 IMAD.MOV R15, RZ, RZ, -R15 ;  /* 0x000000ffff0fd224 */ /* 0x000fe200078e0a0f */
[----:B------:R-:W-:Y:S01]  /*1060*/  ISETP.GT.U32.AND P5, PT, R4, R20, PT ;  /* 0x000000140400720c */ /* 0x000fe20003fa4070 */
[----:B------:R-:W-:Y:S01]  /*1070*/  @!P3 IMAD.IADD R16, R16, 0x1, -R4 ;  /* 0x000000011010b824 */ /* 0x000fe200078e0a04 */
[----:B------:R-:W-:Y:S01]  /*1080*/  ISETP.GE.AND P3, PT, R22, RZ, PT ;  /* 0x000000ff1600720c */ /* 0x000fe20003f66270 */
[----:B------:R-:W-:Y:S01]  /*1090*/  @!P1 IMAD.MOV R17, RZ, RZ, -R17 ;  /* 0x000000ffff119224 */ /* 0x000fe200078e0a11 */
[----:B------:R-:W-:Y:S01]  /*10a0*/  IABS R22, R25 ;  /* 0x0000001900167213 */ /* 0x000fe20000000000 */
[----:B------:R-:W-:Y:S01]  /*10b0*/  @!P2 IMAD.MOV R16, RZ, RZ, -R16 ;  /* 0x000000ffff10a224 */ /* 0x000fe200078e0a10 */
[----:B------:R-:W-:Y:S01]  /*10c0*/  ISETP.GT.U32.AND P2, PT, R4, R19, PT ;  /* 0x000000130400720c */ /* 0x000fe20003f44070 */
[----:B------:R-:W-:Y:S01]  /*10d0*/  IMAD.HI.U32 R23, R7, R26, RZ ;  /* 0x0000001a07177227 */ /* 0x000fe200078e00ff */
[----:B------:R-:W-:-:S02]  /*10e0*/  ISETP.GE.AND P1, PT, R25, RZ, PT ;  /* 0x000000ff1900720c */ /* 0x000fc40003f26270 */
[C---:B------:R-:W-:Y:S01]  /*10f0*/  LOP3.LUT R57, R8.reuse, 0xa4, RZ, 0xfc, !PT ;  /* 0x000000a408397812 */ /* 0x040fe200078efcff */
[C---:B------:R-:W-:Y:S01]  /*1100*/  IMAD.HI.U32 R21, R7.reuse, R22, RZ ;  /* 0x0000001607157227 */ /* 0x040fe200078e00ff */
[C---:B------:R-:W-:Y:S02]  /*1110*/  LOP3.LUT R58, R8.reuse, 0xa8, RZ, 0xfc, !PT ;  /* 0x000000a8083a7812 */ /* 0x040fe400078efcff */
[C---:B------:R-:W-:Y:S01]  /*1120*/  LOP3.LUT R62, R8.reuse, 0xc8, RZ, 0xfc, !PT ;  /* 0x000000c8083e7812 */ /* 0x040fe200078efcff */
[----:B------:R-:W-:Y:S01]  /*1130*/  IMAD.MOV R21, RZ, RZ, -R21 ;  /* 0x000000ffff157224 */ /* 0x000fe200078e0a15 */
[----:B------:R-:W-:Y:S01]  /*1140*/  LOP3.LUT R60, R8, 0xc4, RZ, 0xfc, !PT ;  /* 0x000000c4083c7812 */ /* 0x000fe200078efcff */
[--C-:B------:R-:W-:Y:S01]  /*1150*/  @!P6 IMAD.IADD R18, R18, 0x1, -R4.reuse ;  /* 0x000000011212e824 */ /* 0x100fe200078e0a04 */
[----:B------:R-:W-:Y:S01]  /*1160*/  IABS R71, R62 ;  /* 0x0000003e00477213 */ /* 0x000fe20000000000 */
[----:B------:R-:W-:Y:S01]  /*1170*/  @!P5 IMAD.IADD R20, R20, 0x1, -R4 ;  /* 0x000000011414d824 */ /* 0x000fe200078e0a04 */
[----:B------:R-:W-:Y:S01]  /*1180*/  ISETP.GE.AND P5, PT, R28, RZ, PT ;  /* 0x000000ff1c00720c */ /* 0x000fe20003fa6270 */
[----:B------:R-:W-:Y:S01]  /*1190*/  IMAD R21, R4, R21, R22 ;  /* 0x0000001504157224 */ /* 0x000fe200078e0216 */
[----:B------:R-:W-:Y:S01]  /*11a0*/  IABS R28, R31 ;  /* 0x0000001f001c7213 */ /* 0x000fe20000000000 */
[----:B------:R-:W-:Y:S01]  /*11b0*/  IMAD.HI.U32 R22, R7, R24, RZ ;  /* 0x0000001807167227 */ /* 0x000fe200078e00ff */
[----:B------:R-:W-:-:S02]  /*11c0*/  IABS R69, R60 ;  /* 0x0000003c00457213 */ /* 0x000fc40000000000 */
[C---:B------:R-:W-:Y:S01]  /*11d0*/  ISETP.GT.U32.AND P6, PT, R4.reuse, R21, PT ;  /* 0x000000150400720c */ /* 0x040fe20003fc4070 */
[----:B------:R-:W-:Y:S01]  /*11e0*/  @!P4 IMAD.MOV R18, RZ, RZ, -R18 ;  /* 0x000000ffff12c224 */ /* 0x000fe200078e0a12 */
[----:B------:R-:W-:Y:S01]  /*11f0*/  ISETP.GT.U32.AND P4, PT, R4, R20, PT ;  /* 0x000000140400720c */ /* 0x000fe20003f84070 */
[----:B------:R-:W-:Y:S01]  /*1200*/  @!P2 IMAD.IADD R19, R19, 0x1, -R4 ;  /* 0x000000011313a824 */ /* 0x000fe200078e0a04 */
[----:B------:R-:W-:Y:S01]  /*1210*/  ISETP.GE.AND P2, PT, R27, RZ, PT ;  /* 0x000000ff1b00720c */ /* 0x000fe20003f46270 */
[----:B------:R-:W-:Y:S01]  /*1220*/  IMAD.MOV R25, RZ, RZ, -R22 ;  /* 0x000000ffff197224 */ /* 0x000fe200078e0a16 */
[C---:B------:R-:W-:Y:S01]  /*1230*/  LOP3.LUT R27, R8.reuse, 0x38, RZ, 0xfc, !PT ;  /* 0x00000038081b7812 */ /* 0x040fe200078efcff */
[----:B------:R-:W-:Y:S01]  /*1240*/  IMAD.MOV R23, RZ, RZ, -R23 ;  /* 0x000000ffff177224 */ /* 0x000fe200078e0a17 */
[----:B------:R-:W-:Y:S01]  /*1250*/  LOP3.LUT R64, R8, 0xd0, RZ, 0xfc, !PT ;  /* 0x000000d008407812 */ /* 0x000fe200078efcff */
[C---:B------:R-:W-:Y:S01]  /*1260*/  IMAD R22, R4.reuse, R25, R24 ;  /* 0x0000001904167224 */ /* 0x040fe200078e0218 */
[----:B------:R-:W-:Y:S01]  /*1270*/  IABS R25, R27 ;  /* 0x0000001b00197213 */ /* 0x000fe20000000000 */
[C---:B------:R-:W-:Y:S01]  /*1280*/  IMAD R23, R4.reuse, R23, R26 ;  /* 0x0000001704177224 */ /* 0x040fe200078e021a */
[----:B------:R-:W-:Y:S01]  /*1290*/  IABS R75, R64 ;  /* 0x00000040004b7213 */ /* 0x000fe20000000000 */
[----:B------:R-:W-:Y:S01]  /*12a0*/  @!P3 IMAD.MOV R19, RZ, RZ, -R19 ;  /* 0x000000ffff13b224 */ /* 0x000fe200078e0a13 */
[----:B------:R-:W-:Y:S01]  /*12b0*/  ISETP.GT.U32.AND P3, PT, R4, R22, PT ;  /* 0x000000160400720c */ /* 0x000fe20003f64070 */
[----:B------:R-:W-:Y:S01]  /*12c0*/  IMAD.HI.U32 R24, R7, R25, RZ ;  /* 0x0000001907187227 */ /* 0x000fe200078e00ff */
[----:B------:R-:W-:-:S02]  /*12d0*/  LOP3.LUT R66, R8, 0xd4, RZ, 0xfc, !PT ;  /* 0x000000d408427812 */ /* 0x000fc400078efcff */
[----:B------:R-:W-:Y:S01]  /*12e0*/  LOP3.LUT R68, R8, 0xdc, RZ, 0xfc, !PT ;  /* 0x000000dc08447812 */ /* 0x000fe200078efcff */
[--C-:B------:R-:W-:Y:S01]  /*12f0*/  @!P4 IMAD.IADD R20, R20, 0x1, -R4.reuse ;  /* 0x000000011414c824 */ /* 0x100fe200078e0a04 */
[----:B------:R-:W-:Y:S01]  /*1300*/  ISETP.GT.U32.AND P4, PT, R4, R23, PT ;  /* 0x000000170400720c */ /* 0x000fe20003f84070 */
[----:B------:R-:W-:Y:S01]  /*1310*/  @!P6 IMAD.IADD R21, R21, 0x1, -R4 ;  /* 0x000000011515e824 */ /* 0x000fe200078e0a04 */
[----:B------:R-:W-:Y:S01]  /*1320*/  IABS R77, R66 ;  /* 0x00000042004d7213 */ /* 0x000fe20000000000 */
[----:B------:R-:W-:Y:S01]  /*1330*/  IMAD.MOV R24, RZ, RZ, -R24 ;  /* 0x000000ffff187224 */ /* 0x000fe200078e0a18 */
[----:B------:R-:W-:Y:S01]  /*1340*/  LOP3.LUT R70, R8, 0xe0, RZ, 0xfc, !PT ;  /* 0x000000e008467812 */ /* 0x000fe200078efcff */
[----:B------:R-:W-:Y:S01]  /*1350*/  @!P0 IMAD.MOV R20, RZ, RZ, -R20 ;  /* 0x000000ffff148224 */ /* 0x000fe200078e0a14 */
[C---:B------:R-:W-:Y:S01]  /*1360*/  ISETP.GT.U32.AND P6, PT, R4.reuse, R21, PT ;  /* 0x000000150400720c */ /* 0x040fe20003fc4070 */
[----:B------:R-:W-:Y:S01]  /*1370*/  IMAD R24, R4, R24, R25 ;  /* 0x0000001804187224 */ /* 0x000fe200078e0219 */
[----:B------:R-:W-:Y:S01]  /*1380*/  IABS R83, R70 ;  /* 0x0000004600537213 */ /* 0x000fe20000000000 */
[----:B------:R-:W-:Y:S01]  /*1390*/  @!P3 IMAD.IADD R22, R22, 0x1, -R4 ;  /* 0x000000011616b824 */ /* 0x000fe200078e0a04 */
[----:B------:R-:W-:Y:S01]  /*13a0*/  LOP3.LUT R72, R8, 0xe4, RZ, 0xfc, !PT ;  /* 0x000000e408487812 */ /* 0x000fe200078efcff */
[----:B------:R-:W-:Y:S01]  /*13b0*/  IMAD.HI.U32 R26, R7, R29, RZ ;  /* 0x0000001d071a7227 */ /* 0x000fe200078e00ff */
[----:B------:R-:W-:-:S02]  /*13c0*/  ISETP.GT.U32.AND P3, PT, R4, R24, PT ;  /* 0x000000180400720c */ /* 0x000fc40003f64070 */
[----:B------:R-:W-:Y:S01]  /*13d0*/  IABS R85, R72 ;  /* 0x0000004800557213 */ /* 0x000fe20000000000 */
[--C-:B------:R-:W-:Y:S01]  /*13e0*/  @!P4 IMAD.IADD R23, R23, 0x1, -R4.reuse ;  /* 0x000000011717c824 */ /* 0x100fe200078e0a04 */
[----:B------:R-:W-:Y:S01]  /*13f0*/  ISETP.GT.U32.AND P4, PT, R4, R22, PT ;  /* 0x000000160400720c */ /* 0x000fe20003f84070 */
[----:B------:R-:W-:Y:S01]  /*1400*/  IMAD.HI.U32 R25, R7, R28, RZ ;  /* 0x0000001c07197227 */ /* 0x000fe200078e00ff */
[----:B------:R-:W-:Y:S02]  /*1410*/  LOP3.LUT R74, R8, 0xec, RZ, 0xfc, !PT ;  /* 0x000000ec084a7812 */ /* 0x000fe400078efcff */
[----:B------:R-:W-:Y:S01]  /*1420*/  ISETP.GT.U32.AND P0, PT, R4, R23, PT ;  /* 0x000000170400720c */ /* 0x000fe20003f04070 */
[----:B------:R-:W-:Y:S01]  /*1430*/  @!P6 IMAD.IADD R21, R21, 0x1, -R4 ;  /* 0x000000011515e824 */ /* 0x000fe200078e0a04 */
[----:B------:R-:W-:Y:S01]  /*1440*/  ISETP.GE.AND P6, PT, R27, RZ, PT ;  /* 0x000000ff1b00720c */ /* 0x000fe20003fc6270 */
[----:B------:R-:W-:Y:S01]  /*1450*/  IMAD.HI.U32 R27, R7, R30, RZ ;  /* 0x0000001e071b7227 */ /* 0x000fe200078e00ff */
[----:B------:R-:W-:-:S02]  /*1460*/  LOP3.LUT R76, R8, 0xf0, RZ, 0xfc, !PT ;  /* 0x000000f0084c7812 */ /* 0x000fc400078efcff */
[----:B------:R-:W-:Y:S01]  /*1470*/  LOP3.LUT R78, R8, 0xf4, RZ, 0xfc, !PT ;  /* 0x000000f4084e7812 */ /* 0x000fe200078efcff */
[----:B------:R-:W-:Y:S01]  /*1480*/  IMAD.MOV R26, RZ, RZ, -R26 ;  /* 0x000000ffff1a7224 */ /* 0x000fe200078e0a1a */
[----:B------:R-:W-:Y:S01]  /*1490*/  IABS R89, R74 ;  /* 0x0000004a00597213 */ /* 0x000fe20000000000 */
[----:B------:R-:W-:Y:S01]  /*14a0*/  @!P1 IMAD.MOV R21, RZ, RZ, -R21 ;  /* 0x000000ffff159224 */ /* 0x000fe200078e0a15 */
[----:B------:R-:W-:Y:S01]  /*14b0*/  ISETP.GE.AND P1, PT, R31, RZ, PT ;  /* 0x000000ff1f00720c */ /* 0x000fe20003f26270 */
[----:B------:R-:W-:Y:S01]  /*14c0*/  @!P3 IMAD.IADD R24, R24, 0x1, -R4 ;  /* 0x000000011818b824 */ /* 0x000fe200078e0a04 */
[----:B------:R-:W-:Y:S01]  /*14d0*/  IABS R91, R76 ;  /* 0x0000004c005b7213 */ /* 0x000fe20000000000 */
[----:B------:R-:W-:Y:S01]  /*14e0*/  IMAD.MOV R25, RZ, RZ, -R25 ;  /* 0x000000ffff197224 */ /* 0x000fe200078e0a19 */
[----:B------:R-:W-:Y:S01]  /*14f0*/  IABS R93, R78 ;  /* 0x0000004e005d7213 */ /* 0x000fe20000000000 */
[----:B------:R-:W-:Y:S01]  /*1500*/  IMAD.MOV R31, RZ, RZ, -R27 ;  /* 0x000000ffff1f7224 */ /* 0x000fe200078e0a1b */
[C---:B------:R-:W-:Y:S01]  /*1510*/  ISETP.GT.U32.AND P3, PT, R4.reuse, R24, PT ;  /* 0x000000180400720c */ /* 0x040fe20003f64070 */
[C---:B------:R-:W-:Y:S01]  /*1520*/  IMAD R27, R4.reuse, R26, R29 ;  /* 0x0000001a041b7224 */ /* 0x040fe200078e021d */
[----:B------:R-:W-:Y:S01]  /*1530*/  IABS R29, R34 ;  /* 0x00000022001d7213 */ /* 0x000fe20000000000 */
[----:B------:R-:W-:-:S02]  /*1540*/  IMAD R25, R4, R25, R28 ;  /* 0x0000001904197224 */ /* 0x000fc400078e021c */
[C---:B------:R-:W-:Y:S02]  /*1550*/  IMAD R28, R4.reuse, R31, R30 ;  /* 0x0000001f041c7224 */ /* 0x040fe400078e021e */
[----:B------:R-:W-:Y:S01]  /*1560*/  @!P0 IMAD.IADD R23, R23, 0x1, -R4 ;  /* 0x0000000117178824 */ /* 0x000fe200078e0a04 */
[----:B------:R-:W-:Y:S01]  /*1570*/  ISETP.GT.U32.AND P0, PT, R4, R27, PT ;  /* 0x0000001b0400720c */ /* 0x000fe20003f04070 */
[----:B------:R-:W-:-:S04]  /*1580*/  IMAD.HI.U32 R26, R7, R29, RZ ;  /* 0x0000001d071a7227 */ /* 0x000fc800078e00ff */
[----:B------:R-:W-:Y:S01]  /*1590*/  @!P5 IMAD.MOV R23, RZ, RZ, -R23 ;  /* 0x000000ffff17d224 */ /* 0x000fe200078e0a17 */
[----:B------:R-:W-:Y:S01]  /*15a0*/  ISETP.GT.U32.AND P5, PT, R4, R28, PT ;  /* 0x0000001c0400720c */ /* 0x000fe20003fa4070 */
[----:B------:R-:W-:Y:S01]  /*15b0*/  @!P4 IMAD.IADD R22, R22, 0x1, -R4 ;  /* 0x000000011616c824 */ /* 0x000fe200078e0a04 */
[----:B------:R-:W-:Y:S01]  /*15c0*/  ISETP.GT.U32.AND P4, PT, R4, R25, PT ;  /* 0x000000190400720c */ /* 0x000fe20003f84070 */
[----:B------:R-:W-:Y:S02]  /*15d0*/  IMAD.MOV R26, RZ, RZ, -R26 ;  /* 0x000000ffff1a7224 */ /* 0x000fe400078e0a1a */
[----:B------:R-:W-:Y:S01]  /*15e0*/  @!P3 IMAD.IADD R24, R24, 0x1, -R4 ;  /* 0x000000011818b824 */ /* 0x000fe200078e0a04 */
[----:B------:R-:W-:Y:S01]  /*15f0*/  ISETP.GE.AND P3, PT, R33, RZ, PT ;  /* 0x000000ff2100720c */ /* 0x000fe20003f66270 */
[----:B------:R-:W-:Y:S01]  /*1600*/  IMAD R29, R4, R26, R29 ;  /* 0x0000001a041d7224 */ /* 0x000fe200078e021d */
[----:B------:R-:W-:Y:S01]  /*1610*/  LOP3.LUT R33, R8, 0x4c, RZ, 0xfc, !PT ;  /* 0x0000004c08217812 */ /* 0x000fe200078efcff */
[----:B------:R-:W-:-:S02]  /*1620*/  @!P6 IMAD.MOV R24, RZ, RZ, -R24 ;  /* 0x000000ffff18e224 */ /* 0x000fc400078e0a18 */
[--C-:B------:R-:W-:Y:S01]  /*1630*/  @!P0 IMAD.IADD R27, R27, 0x1, -R4.reuse ;  /* 0x000000011b1b8824 */ /* 0x100fe200078e0a04 */
[----:B------:R-:W-:Y:S01]  /*1640*/  ISETP.GT.U32.AND P6, PT, R4, R29, PT ;  /* 0x0000001d0400720c */ /* 0x000fe20003fc4070 */
[--C-:B------:R-:W-:Y:S01]  /*1650*/  @!P5 IMAD.IADD R28, R28, 0x1, -R4.reuse ;  /* 0x000000011c1cd824 */ /* 0x100fe200078e0a04 */
[----:B------:R-:W-:Y:S01]  /*1660*/  IABS R30, R33 ;  /* 0x00000021001e7213 */ /* 0x000fe20000000000 */
[----:B------:R-:W-:Y:S01]  /*1670*/  @!P4 IMAD.IADD R25, R25, 0x1, -R4 ;  /* 0x000000011919c824 */ /* 0x000fe200078e0a04 */
[C---:B------:R-:W-:Y:S01]  /*1680*/  ISETP.GT.U32.AND P0, PT, R4.reuse, R27, PT ;  /* 0x0000001b0400720c */ /* 0x040fe20003f04070 */
[----:B------:R-:W-:Y:S01]  /*1690*/  @!P2 IMAD.MOV R22, RZ, RZ, -R22 ;  /* 0x000000ffff16a224 */ /* 0x000fe200078e0a16 */
[C---:B------:R-:W-:Y:S01]  /*16a0*/  ISETP.GT.U32.AND P5, PT, R4.reuse, R28, PT ;  /* 0x0000001c0400720c */ /* 0x040fe20003fa4070 */
[----:B------:R-:W-:Y:S01]  /*16b0*/  IMAD.HI.U32 R26, R7, R30, RZ ;  /* 0x0000001e071a7227 */ /* 0x000fe200078e00ff */
[----:B------:R-:W-:Y:S02]  /*16c0*/  ISETP.GT.U32.AND P4, PT, R4, R25, PT ;  /* 0x000000190400720c */ /* 0x000fe40003f84070 */
[----:B------:R-:W-:Y:S01]  /*16d0*/  ISETP.GE.AND P2, PT, R32, RZ, PT ;  /* 0x000000ff2000720c */ /* 0x000fe20003f46270 */
[----:B------:R-:W-:Y:S01]  /*16e0*/  IMAD.MOV R31, RZ, RZ, -R26 ;  /* 0x000000ffff1f7224 */ /* 0x000fe200078e0a1a */
[----:B------:R-:W-:Y:S01]  /*16f0*/  IABS R32, R35 ;  /* 0x0000002300207213 */ /* 0x000fe20000000000 */
[----:B------:R-:W-:-:S02]  /*1700*/  @!P6 IMAD.IADD R29, R29, 0x1, -R4 ;  /* 0x000000011d1de824 */ /* 0x000fc400078e0a04 */
[C---:B------:R-:W-:Y:S02]  /*1710*/  IMAD R30, R4.reuse, R31, R30 ;  /* 0x0000001f041e7224 */ /* 0x040fe400078e021e */
[----:B------:R-:W-:Y:S01]  /*1720*/  IMAD.HI.U32 R26, R7, R32, RZ ;  /* 0x00000020071a7227 */ /* 0x000fe200078e00ff */
[----:B------:R-:W-:-:S03]  /*1730*/  ISETP.GT.U32.AND P6, PT, R4, R29, PT ;  /* 0x0000001d0400720c */ /* 0x000fc60003fc4070 */
[--C-:B------:R-:W-:Y:S01]  /*1740*/  @!P0 IMAD.IADD R27, R27, 0x1, -R4.reuse ;  /* 0x000000011b1b8824 */ /* 0x100fe200078e0a04 */
[----:B------:R-:W-:Y:S01]  /*1750*/  ISETP.GE.AND P0, PT, R33, RZ, PT ;  /* 0x000000ff2100720c */ /* 0x000fe20003f06270 */
[----:B------:R-:W-:Y:S01]  /*1760*/  @!P5 IMAD.IADD R28, R28, 0x1, -R4 ;  /* 0x000000011c1cd824 */ /* 0x000fe200078e0a04 */
[----:B------:R-:W-:Y:S01]  /*1770*/  IABS R33, R36 ;  /* 0x0000002400217213 */ /* 0x000fe20000000000 */
[----:B------:R-:W-:Y:S01]  /*1780*/  IMAD.MOV R31, RZ, RZ, -R26 ;  /* 0x000000ffff1f7224 */ /* 0x000fe200078e0a1a */
[----:B------:R-:W-:Y:S01]  /*1790*/  ISETP.GT.U32.AND P5, PT, R4, R30, PT ;  /* 0x0000001e0400720c */ /* 0x000fe20003fa4070 */
[----:B------:R-:W-:Y:S01]  /*17a0*/  @!P4 IMAD.IADD R25, R25, 0x1, -R4 ;  /* 0x000000011919c824 */ /* 0x000fe200078e0a04 */
[----:B------:R-:W-:Y:S01]  /*17b0*/  ISETP.GE.AND P4, PT, R34, RZ, PT ;  /* 0x000000ff2200720c */ /* 0x000fe20003f86270 */
[----:B------:R-:W-:Y:S01]  /*17c0*/  IMAD R31, R4, R31, R32 ;  /* 0x0000001f041f7224 */ /* 0x000fe200078e0220 */
[----:B------:R-:W-:Y:S01]  /*17d0*/  LOP3.LUT R32, R8, 0x58, RZ, 0xfc, !PT ;  /* 0x0000005808207812 */ /* 0x000fe200078efcff */
[----:B------:R-:W-:-:S03]  /*17e0*/  IMAD.HI.U32 R26, R7, R33, RZ ;  /* 0x00000021071a7227 */ /* 0x000fc600078e00ff */
[----:B------:R-:W-:Y:S01]  /*17f0*/  IABS R34, R32 ;  /* 0x0000002000227213 */ /* 0x000fe20000000000 */
[----:B------:R-:W-:Y:S01]  /*1800*/  @!P2 IMAD.MOV R27, RZ, RZ, -R27 ;  /* 0x000000ffff1ba224 */ /* 0x000fe200078e0a1b */
[----:B------:R-:W-:Y:S01]  /*1810*/  ISETP.GT.U32.AND P2, PT, R4, R31, PT ;  /* 0x0000001f0400720c */ /* 0x000fe20003f44070 */
[----:B------:R-:W-:Y:S02]  /*1820*/  IMAD.MOV R26, RZ, RZ, -R26 ;  /* 0x000000ffff1a7224 */ /* 0x000fe400078e0a1a */
[--C-:B------:R-:W-:Y:S01]  /*1830*/  @!P6 IMAD.IADD R29, R29, 0x1, -R4.reuse ;  /* 0x000000011d1de824 */ /* 0x100fe200078e0a04 */
[----:B------:R-:W-:Y:S01]  /*1840*/  ISETP.GE.AND P6, PT, R32, RZ, PT ;  /* 0x000000ff2000720c */ /* 0x000fe20003fc6270 */
[--C-:B------:R-:W-:Y:S02]  /*1850*/  @!P5 IMAD.IADD R30, R30, 0x1, -R4.reuse ;  /* 0x000000011e1ed824 */ /* 0x100fe400078e0a04 */
[C---:B------:R-:W-:Y:S02]  /*1860*/  IMAD R32, R4.reuse, R26, R33 ;  /* 0x0000001a04207224 */ /* 0x040fe400078e0221 */
[----:B------:R-:W-:Y:S01]  /*1870*/  @!P4 IMAD.MOV R29, RZ, RZ, -R29 ;  /* 0x000000ffff1dc224 */ /* 0x000fe200078e0a1d */
[C---:B------:R-:W-:Y:S01]  /*1880*/  ISETP.GT.U32.AND P5, PT, R4.reuse, R30, PT ;  /* 0x0000001e0400720c */ /* 0x040fe20003fa4070 */
[----:B------:R-:W-:Y:S01]  /*1890*/  @!P1 IMAD.MOV R25, RZ, RZ, -R25 ;  /* 0x000000ffff199224 */ /* 0x000fe200078e0a19 */
[----:B------:R-:W-:Y:S01]  /*18a0*/  ISETP.GT.U32.AND P4, PT, R4, R32, PT ;  /* 0x000000200400720c */ /* 0x000fe20003f84070 */
[----:B------:R-:W-:Y:S01]  /*18b0*/  @!P2 IMAD.IADD R31, R31, 0x1, -R4 ;  /* 0x000000011f1fa824 */ /* 0x000fe200078e0a04 */
[----:B------:R-:W-:Y:S01]  /*18c0*/  ISETP.GE.AND P1, PT, R35, RZ, PT ;  /* 0x000000ff2300720c */ /* 0x000fe20003f26270 */
[----:B------:R-:W-:Y:S01]  /*18d0*/  IMAD.HI.U32 R26, R7, R34, RZ ;  /* 0x00000022071a7227 */ /* 0x000fe200078e00ff */
[----:B------:R-:W-:-:S02]  /*18e0*/  LOP3.LUT R35, R8, 0x5c, RZ, 0xfc, !PT ;  /* 0x0000005c08237812 */ /* 0x000fc400078efcff */
[----:B------:R-:W-:Y:S01]  /*18f0*/  ISETP.GT.U32.AND P2, PT, R4, R31, PT ;  /* 0x0000001f0400720c */ /* 0x000fe20003f44070 */
[----:B------:R-:W-:Y:S01]  /*1900*/  @!P3 IMAD.MOV R28, RZ, RZ, -R28 ;  /* 0x000000ffff1cb224 */ /* 0x000fe200078e0a1c */
[----:B------:R-:W-:Y:S01]  /*1910*/  ISETP.GE.AND P3, PT, R36, RZ, PT ;  /* 0x000000ff2400720c */ /* 0x000fe20003f66270 */
[----:B------:R-:W-:Y:S01]  /*1920*/  IMAD.MOV R33, RZ, RZ, -R26 ;  /* 0x000000ffff217224 */ /* 0x000fe200078e0a1a */
[----:B------:R-:W-:Y:S01]  /*1930*/  IABS R36, R35 ;  /* 0x0000002300247213 */ /* 0x000fe20000000000 */
[--C-:B------:R-:W-:Y:S01]  /*1940*/  @!P5 IMAD.IADD R30, R30, 0x1, -R4.reuse ;  /* 0x000000011e1ed824 */ /* 0x100fe200078e0a04 */
[----:B------:R-:W-:Y:S01]  /*1950*/  ISETP.GE.AND P5, PT, R35, RZ, PT ;  /* 0x000000ff2300720c */ /* 0x000fe20003fa6270 */
[----:B------:R-:W-:Y:S01]  /*1960*/  @!P4 IMAD.IADD R32, R32, 0x1, -R4 ;  /* 0x000000012020c824 */ /* 0x000fe200078e0a04 */
[----:B------:R-:W-:Y:S01]  /*1970*/  ISETP.GE.AND P4, PT, R37, RZ, PT ;  /* 0x000000ff2500720c */ /* 0x000fe20003f86270 */
[----:B------:R-:W-:Y:S02]  /*1980*/  @!P0 IMAD.MOV R30, RZ, RZ, -R30 ;  /* 0x000000ffff1e8224 */ /* 0x000fe400078e0a1e */
[C---:B------:R-:W-:Y:S01]  /*1990*/  IMAD R33, R4.reuse, R33, R34 ;  /* 0x0000002104217224 */ /* 0x040fe200078e0222 */
[----:B------:R-:W-:Y:S01]  /*19a0*/  ISETP.GT.U32.AND P0, PT, R4, R32, PT ;  /* 0x000000200400720c */ /* 0x000fe20003f04070 */
[----:B------:R-:W-:-:S04]  /*19b0*/  IMAD.HI.U32 R26, R7, R36, RZ ;  /* 0x00000024071a7227 */ /* 0x000fc800078e00ff */
[----:B------:R-:W-:-:S04]  /*19c0*/  IMAD.HI.U32 R34, R7, R38, RZ ;  /* 0x0000002607227227 */ /* 0x000fc800078e00ff */
[----:B------:R-:W-:Y:S01]  /*19d0*/  @!P2 IMAD.IADD R31, R31, 0x1, -R4 ;  /* 0x000000011f1fa824 */ /* 0x000fe200078e0a04 */
[----:B------:R-:W-:Y:S01]  /*19e0*/  ISETP.GT.U32.AND P2, PT, R4, R33, PT ;  /* 0x000000210400720c */ /* 0x000fe20003f44070 */
[----:B------:R-:W-:Y:S01]  /*19f0*/  IMAD.MOV R37, RZ, RZ, -R26 ;  /* 0x000000ffff257224 */ /* 0x000fe200078e0a1a */
[----:B------:R-:W-:Y:S01]  /*1a00*/  LOP3.LUT R26, R8, 0x68, RZ, 0xfc, !PT ;  /* 0x00000068081a7812 */ /* 0x000fe200078efcff */
[----:B------:R-:W-:Y:S02]  /*1a10*/  IMAD.MOV R39, RZ, RZ, -R34 ;  /* 0x000000ffff277224 */ /* 0x000fe400078e0a22 */
[----:B------:R-:W-:Y:S01]  /*1a20*/  IMAD R34, R4, R37, R36 ;  /* 0x0000002504227224 */ /* 0x000fe200078e0224 */
[----:B------:R-:W-:Y:S01]  /*1a30*/  LOP3.LUT R37, R8, 0x6c, RZ, 0xfc, !PT ;  /* 0x0000006c08257812 */ /* 0x000fe200078efcff */
[----:B------:R-:W-:Y:S02]  /*1a40*/  @!P0 IMAD.IADD R32, R32, 0x1, -R4 ;  /* 0x0000000120208824 */ /* 0x000fe400078e0a04 */
[----:B------:R-:W-:Y:S01]  /*1a50*/  @!P1 IMAD.MOV R31, RZ, RZ, -R31 ;  /* 0x000000ffff1f9224 */ /* 0x000fe200078e0a1f */
[----:B------:R-:W-:Y:S01]  /*1a60*/  ISETP.GT.U32.AND P0, PT, R4, R34, PT ;  /* 0x000000220400720c */ /* 0x000fe20003f04070 */
[----:B------:R-:W-:-:S04]  /*1a70*/  IMAD.HI.U32 R35, R7, R40, RZ ;  /* 0x0000002807237227 */ /* 0x000fc800078e00ff */
[----:B------:R-:W-:Y:S01]  /*1a80*/  @!P2 IMAD.IADD R33, R33, 0x1, -R4 ;  /* 0x000000012121a824 */ /* 0x000fe200078e0a04 */
[----:B------:R-:W-:Y:S01]  /*1a90*/  ISETP.GE.AND P2, PT, R42, RZ, PT ;  /* 0x000000ff2a00720c */ /* 0x000fe20003f46270 */
[----:B------:R-:W-:Y:S01]  /*1aa0*/  IMAD.MOV R41, RZ, RZ, -R35 ;  /* 0x000000ffff297224 */ /* 0x000fe200078e0a23 */
[----:B------:R-:W-:Y:S01]  /*1ab0*/  IABS R42, R47 ;  /* 0x0000002f002a7213 */ /* 0x000fe20000000000 */
[C---:B------:R-:W-:Y:S01]  /*1ac0*/  IMAD R35, R4.reuse, R39, R38 ;  /* 0x0000002704237224 */ /* 0x040fe200078e0226 */
[C---:B------:R-:W-:Y:S01]  /*1ad0*/  ISETP.GT.U32.AND P1, PT, R4.reuse, R33, PT ;  /* 0x000000210400720c */ /* 0x040fe20003f24070 */
[----:B------:R-:W-:Y:S01]  /*1ae0*/  IMAD R36, R4, R41, R40 ;  /* 0x0000002904247224 */ /* 0x000fe200078e0228 */
[----:B------:R-:W-:Y:S01]  /*1af0*/  IABS R39, R26 ;  /* 0x0000001a00277213 */ /* 0x000fe20000000000 */
[----:B------:R-:W-:Y:S01]  /*1b00*/  @!P0 IMAD.IADD R34, R34, 0x1, -R4 ;  /* 0x0000000122228824 */ /* 0x000fe200078e0a04 */
[----:B------:R-:W-:Y:S01]  /*1b10*/  IABS R40, R37 ;  /* 0x0000002500287213 */ /* 0x000fe20000000000 */
[----:B------:R-:W-:Y:S01]  /*1b20*/  @!P3 IMAD.MOV R32, RZ, RZ, -R32 ;  /* 0x000000ffff20b224 */ /* 0x000fe200078e0a20 */
[----:B------:R-:W-:Y:S01]  /*1b30*/  ISETP.GE.AND P3, PT, R26, RZ, PT ;  /* 0x000000ff1a00720c */ /* 0x000fe20003f66270 */
[----:B------:R-:W-:Y:S01]  /*1b40*/  IMAD.HI.U32 R26, R7, R39, RZ ;  /* 0x00000027071a7227 */ /* 0x000fe200078e00ff */
[----:B------:R-:W-:-:S03]  /*1b50*/  ISETP.GT.U32.AND P0, PT, R4, R34, PT ;  /* 0x000000220400720c */ /* 0x000fc60003f04070 */
[----:B------:R-:W-:Y:S02]  /*1b60*/  IMAD.MOV R26, RZ, RZ, -R26 ;  /* 0x000000ffff1a7224 */ /* 0x000fe400078e0a1a */
[----:B------:R-:W-:Y:S01]  /*1b70*/  @!P1 IMAD.IADD R33, R33, 0x1, -R4 ;  /* 0x0000000121219824 */ /* 0x000fe200078e0a04 */
[----:B------:R-:W-:Y:S01]  /*1b80*/  ISETP.GE.AND P1, PT, R37, RZ, PT ;  /* 0x000000ff2500720c */ /* 0x000fe20003f26270 */
[----:B------:R-:W-:-:S04]  /*1b90*/  IMAD.HI.U32 R37, R7, R40, RZ ;  /* 0x0000002807257227 */ /* 0x000fc800078e00ff */
[----:B------:R-:W-:Y:S01]  /*1ba0*/  @!P6 IMAD.MOV R33, RZ, RZ, -R33 ;  /* 0x000000ffff21e224 */ /* 0x000fe200078e0a21 */
[----:B------:R-:W-:Y:S01]  /*1bb0*/  ISETP.GT.U32.AND P6, PT, R4, R35, PT ;  /* 0x000000230400720c */ /* 0x000fe20003fc4070 */
[----:B------:R-:W-:Y:S01]  /*1bc0*/  @!P0 IMAD.IADD R34, R34, 0x1, -R4 ;  /* 0x0000000122228824 */ /* 0x000fe200078e0a04 */
[C---:B------:R-:W-:Y:S01]  /*1bd0*/  ISETP.GT.U32.AND P0, PT, R4.reuse, R36, PT ;  /* 0x000000240400720c */ /* 0x040fe20003f04070 */
[----:B------:R-:W-:Y:S02]  /*1be0*/  IMAD.MOV R41, RZ, RZ, -R37 ;  /* 0x000000ffff297224 */ /* 0x000fe400078e0a25 */
[----:B------:R-:W-:Y:S02]  /*1bf0*/  IMAD R37, R4, R26, R39 ;  /* 0x0000001a04257224 */ /* 0x000fe400078e0227 */
[----:B------:R-:W-:-:S04]  /*1c00*/  IMAD.HI.U32 R38, R7, R42, RZ ;  /* 0x0000002a07267227 */ /* 0x000fc800078e00ff */
[----:B------:R-:W-:Y:S02]  /*1c10*/  IMAD.MOV R43, RZ, RZ, -R38 ;  /* 0x000000ffff2b7224 */ /* 0x000fe400078e0a26 */
[--C-:B------:R-:W-:Y:S01]  /*1c20*/  @!P6 IMAD.IADD R35, R35, 0x1, -R4.reuse ;  /* 0x000000012323e824 */ /* 0x100fe200078e0a04 */
[----:B------:R-:W-:Y:S01]  /*1c30*/  ISETP.GT.U32.AND P6, PT, R4, R37, PT ;  /* 0x000000250400720c */ /* 0x000fe20003fc4070 */
[----:B------:R-:W-:Y:S02]  /*1c40*/  @!P0 IMAD.IADD R36, R36, 0x1, -R4 ;  /* 0x0000000124248824 */ /* 0x000fe400078e0a04 */
[C---:B------:R-:W-:Y:S01]  /*1c50*/  IMAD R38, R4.reuse, R41, R40 ;  /* 0x0000002904267224 */ /* 0x040fe200078e0228 */
[C---:B------:R-:W-:Y:S01]  /*1c60*/  ISETP.GT.U32.AND P0, PT, R4.reuse, R35, PT ;  /* 0x000000230400720c */ /* 0x040fe20003f04070 */
[----:B------:R-:W-:Y:S01]  /*1c70*/  @!P5 IMAD.MOV R34, RZ, RZ, -R34 ;  /* 0x000000ffff22d224 */ /* 0x000fe200078e0a22 */
[----:B------:R-:W-:Y:S01]  /*1c80*/  ISETP.GT.U32.AND P5, PT, R4, R36, PT ;  /* 0x000000240400720c */ /* 0x000fe20003fa4070 */
[----:B------:R-:W-:-:S04]  /*1c90*/  IMAD.HI.U32 R26, R7, R44, RZ ;  /* 0x0000002c071a7227 */ /* 0x000fc800078e00ff */
[----:B------:R-:W-:Y:S01]  /*1ca0*/  IMAD R40, R4, R43, R42 ;  /* 0x0000002b04287224 */ /* 0x000fe200078e022a */
[----:B------:R-:W-:Y:S01]  /*1cb0*/  IABS R43, R50 ;  /* 0x00000032002b7213 */ /* 0x000fe20000000000 */
[----:B------:R-:W-:Y:S02]  /*1cc0*/  @!P6 IMAD.IADD R37, R37, 0x1, -R4 ;  /* 0x000000012525e824 */ /* 0x000fe400078e0a04 */
[----:B------:R-:W-:-:S03]  /*1cd0*/  IMAD.HI.U32 R39, R7, R45, RZ ;  /* 0x0000002d07277227 */ /* 0x000fc600078e00ff */
[C---:B------:R-:W-:Y:S01]  /*1ce0*/  ISETP.GT.U32.AND P6, PT, R4.reuse, R37, PT ;  /* 0x000000250400720c */ /* 0x040fe20003fc4070 */
[----:B------:R-:W-:Y:S01]  /*1cf0*/  @!P0 IMAD.IADD R35, R35, 0x1, -R4 ;  /* 0x0000000123238824 */ /* 0x000fe200078e0a04 */
[C---:B------:R-:W-:Y:S01]  /*1d00*/  ISETP.GT.U32.AND P0, PT, R4.reuse, R38, PT ;  /* 0x000000260400720c */ /* 0x040fe20003f04070 */
[----:B------:R-:W-:Y:S02]  /*1d10*/  IMAD.MOV R41, RZ, RZ, -R26 ;  /* 0x000000ffff297224 */ /* 0x000fe400078e0a1a */
[----:B------:R-:W-:Y:S01]  /*1d20*/  @!P4 IMAD.MOV R35, RZ, RZ, -R35 ;  /* 0x000000ffff23c224 */ /* 0x000fe200078e0a23 */
[C---:B------:R-:W-:Y:S01]  /*1d30*/  ISETP.GT.U32.AND P4, PT, R4.reuse, R40, PT ;  /* 0x000000280400720c */ /* 0x040fe20003f84070 */
[----:B------:R-:W-:Y:S02]  /*1d40*/  IMAD.MOV R39, RZ, RZ, -R39 ;  /* 0x000000ffff277224 */ /* 0x000fe400078e0a27 */
[C---:B------:R-:W-:Y:S01]  /*1d50*/  IMAD R41, R4.reuse, R41, R44 ;  /* 0x0000002904297224 */ /* 0x040fe200078e022c */
[----:B------:R-:W-:Y:S01]  /*1d60*/  IABS R44, R51 ;  /* 0x00000033002c7213 */ /* 0x000fe20000000000 */
[----:B------:R-:W-:-:S02]  /*1d70*/  IMAD R39, R4, R39, R45 ;  /* 0x0000002704277224 */ /* 0x000fc400078e022d */
[--C-:B------:R-:W-:Y:S01]  /*1d80*/  @!P5 IMAD.IADD R36, R36, 0x1, -R4.reuse ;  /* 0x000000012424d824 */ /* 0x100fe200078e0a04 */
[C---:B------:R-:W-:Y:S01]  /*1d90*/  ISETP.GT.U32.AND P5, PT, R4.reuse, R41, PT ;  /* 0x000000290400720c */ /* 0x040fe20003fa4070 */
[--C-:B------:R-:W-:Y:S01]  /*1da0*/  @!P6 IMAD.IADD R37, R37, 0x1, -R4.reuse ;  /* 0x000000012525e824 */ /* 0x100fe200078e0a04 */
[----:B------:R-:W-:Y:S01]  /*1db0*/  ISETP.GT.U32.AND P6, PT, R4, R39, PT ;  /* 0x000000270400720c */ /* 0x000fe20003fc4070 */
[----:B------:R-:W-:Y:S01]  /*1dc0*/  @!P0 IMAD.IADD R38, R38, 0x1, -R4 ;  /* 0x0000000126268824 */ /* 0x000fe200078e0a04 */
[----:B------:R-:W-:Y:S01]  /*1dd0*/  ISETP.GE.AND P0, PT, R47, RZ, PT ;  /* 0x000000ff2f00720c */ /* 0x000fe20003f06270 */
[----:B------:R-:W-:Y:S01]  /*1de0*/  IMAD.HI.U32 R26, R7, R43, RZ ;  /* 0x0000002b071a7227 */ /* 0x000fe200078e00ff */
[----:B------:R-:W-:-:S03]  /*1df0*/  IABS R47, R53 ;  /* 0x00000035002f7213 */ /* 0x000fc60000000000 */
[----:B------:R-:W-:-:S04]  /*1e00*/  IMAD.HI.U32 R42, R7, R44, RZ ;  /* 0x0000002c072a7227 */ /* 0x000fc800078e00ff */
[----:B------:R-:W-:Y:S01]  /*1e10*/  @!P4 IMAD.IADD R40, R40, 0x1, -R4 ;  /* 0x000000012828c824 */ /* 0x000fe200078e0a04 */
[C---:B------:R-:W-:Y:S01]  /*1e20*/  ISETP.GT.U32.AND P4, PT, R4.reuse, R38, PT ;  /* 0x000000260400720c */ /* 0x040fe20003f84070 */
[----:B------:R-:W-:Y:S02]  /*1e30*/  IMAD.MOV R26, RZ, RZ, -R26 ;  /* 0x000000ffff1a7224 */ /* 0x000fe400078e0a1a */
[----:B------:R-:W-:Y:S02]  /*1e40*/  IMAD.MOV R45, RZ, RZ, -R42 ;  /* 0x000000ffff2d7224 */ /* 0x000fe400078e0a2a */
[C---:B------:R-:W-:Y:S02]  /*1e50*/  IMAD R42, R4.reuse, R26, R43 ;  /* 0x0000001a042a7224 */ /* 0x040fe400078e022b */
[--C-:B------:R-:W-:Y:S01]  /*1e60*/  @!P5 IMAD.IADD R41, R41, 0x1, -R4.reuse ;  /* 0x000000012929d824 */ /* 0x100fe200078e0a04 */
[C---:B------:R-:W-:Y:S01]  /*1e70*/  ISETP.GT.U32.AND P5, PT, R4.reuse, R40, PT ;  /* 0x000000280400720c */ /* 0x040fe20003fa4070 */
[----:B------:R-:W-:Y:S01]  /*1e80*/  @!P3 IMAD.MOV R37, RZ, RZ, -R37 ;  /* 0x000000ffff25b224 */ /* 0x000fe200078e0a25 */
[C---:B------:R-:W-:Y:S01]  /*1e90*/  ISETP.GT.U32.AND P3, PT, R4.reuse, R42, PT ;  /* 0x0000002a0400720c */ /* 0x040fe20003f64070 */
[----:B------:R-:W-:Y:S01]  /*1ea0*/  @!P6 IMAD.IADD R39, R39, 0x1, -R4 ;  /* 0x000000012727e824 */ /* 0x000fe200078e0a04 */
[----:B------:R-:W-:Y:S01]  /*1eb0*/  ISETP.GT.U32.AND P6, PT, R4, R41, PT ;  /* 0x000000290400720c */ /* 0x000fe20003fc4070 */
[----:B------:R-:W-:-:S04]  /*1ec0*/  IMAD.HI.U32 R26, R7, R46, RZ ;  /* 0x0000002e071a7227 */ /* 0x000fc800078e00ff */
[----:B------:R-:W-:Y:S02]  /*1ed0*/  IMAD R43, R4, R45, R44 ;  /* 0x0000002d042b7224 */ /* 0x000fe400078e022c */
[----:B------:R-:W-:Y:S01]  /*1ee0*/  @!P4 IMAD.IADD R38, R38, 0x1, -R4 ;  /* 0x000000012626c824 */ /* 0x000fe200078e0a04 */
[----:B------:R-:W-:Y:S01]  /*1ef0*/  ISETP.GE.AND P4, PT, R48, RZ, PT ;  /* 0x000000ff3000720c */ /* 0x000fe20003f86270 */
[----:B------:R-:W-:Y:S02]  /*1f00*/  IMAD.MOV R45, RZ, RZ, -R26 ;  /* 0x000000ffff2d7224 */ /* 0x000fe400078e0a1a */
[----:B------:R-:W-:-:S04]  /*1f10*/  IMAD.HI.U32 R26, R7, R47, RZ ;  /* 0x0000002f071a7227 */ /* 0x000fc800078e00ff */
[----:B------:R-:W-:Y:S01]  /*1f20*/  @!P2 IMAD.MOV R36, RZ, RZ, -R36 ;  /* 0x000000ffff24a224 */ /* 0x000fe200078e0a24 */
[----:B------:R-:W-:Y:S01]  /*1f30*/  ISETP.GT.U32.AND P2, PT, R4, R39, PT ;  /* 0x000000270400720c */ /* 0x000fe20003f44070 */
[----:B------:R-:W-:Y:S02]  /*1f40*/  IMAD.MOV R26, RZ, RZ, -R26 ;  /* 0x000000ffff1a7224 */ /* 0x000fe400078e0a1a */
[----:B------:R-:W-:Y:S01]  /*1f50*/  @!P5 IMAD.IADD R40, R40, 0x1, -R4 ;  /* 0x000000012828d824 */ /* 0x000fe200078e0a04 */
[C---:B------:R-:W-:Y:S01]  /*1f60*/  ISETP.GT.U32.AND P5, PT, R4.reuse, R43, PT ;  /* 0x0000002b0400720c */ /* 0x040fe20003fa4070 */
[----:B------:R-:W-:Y:S01]  /*1f70*/  IMAD R44, R4, R45, R46 ;  /* 0x0000002d042c7224 */ /* 0x000fe200078e022e */
[----:B------:R-:W-:Y:S01]  /*1f80*/  IABS R46, R54 ;  /* 0x00000036002e7213 */ /* 0x000fe20000000000 */
[--C-:B------:R-:W-:Y:S01]  /*1f90*/  @!P3 IMAD.IADD R42, R42, 0x1, -R4.reuse ;  /* 0x000000012a2ab824 */ /* 0x100fe200078e0a04 */
[----:B------:R-:W-:Y:S01]  /*1fa0*/  ISETP.GE.AND P3, PT, R50, RZ, PT ;  /* 0x000000ff3200720c */ /* 0x000fe20003f66270 */
[----:B------:R-:W-:Y:S01]  /*1fb0*/  @!P6 IMAD.IADD R41, R41, 0x1, -R4 ;  /* 0x000000012929e824 */ /* 0x000fe200078e0a04 */
[----:B------:R-:W-:Y:S01]  /*1fc0*/  LOP3.LUT R50, R8, 0x90, RZ, 0xfc, !PT ;  /* 0x0000009008327812 */ /* 0x000fe200078efcff */
[C---:B------:R-:W-:Y:S01]  /*1fd0*/  IMAD R45, R4.reuse, R26, R47 ;  /* 0x0000001a042d7224 */ /* 0x040fe200078e022f */
[----:B------:R-:W-:Y:S01]  /*1fe0*/  ISETP.GE.AND P6, PT, R49, RZ, PT ;  /* 0x000000ff3100720c */ /* 0x000fe20003fc6270 */
[----:B------:R-:W-:Y:S01]  /*1ff0*/  @!P1 IMAD.MOV R38, RZ, RZ, -R38 ;  /* 0x000000ffff269224 */ /* 0x000fe200078e0a26 */
[----:B------:R-:W-:Y:S01]  /*2000*/  IABS R48, R50 ;  /* 0x0000003200307213 */ /* 0x000fe20000000000 */
[----:B------:R-:W-:Y:S01]  /*2010*/  @!P4 IMAD.MOV R41, RZ, RZ, -R41 ;  /* 0x000000ffff29c224 */ /* 0x000fe200078e0a29 */
[C---:B------:R-:W-:Y:S01]  /*2020*/  ISETP.GT.U32.AND P1, PT, R4.reuse, R42, PT ;  /* 0x0000002a0400720c */ /* 0x040fe20003f24070 */
[----:B------:R-:W-:Y:S01]  /*2030*/  IMAD.HI.U32 R26, R7, R46, RZ ;  /* 0x0000002e071a7227 */ /* 0x000fe200078e00ff */
[----:B------:R-:W-:-:S03]  /*2040*/  ISETP.GT.U32.AND P4, PT, R4, R45, PT ;  /* 0x0000002d0400720c */ /* 0x000fc60003f84070 */
[----:B------:R-:W-:Y:S01]  /*2050*/  @!P2 IMAD.IADD R39, R39, 0x1, -R4 ;  /* 0x000000012727a824 */ /* 0x000fe200078e0a04 */
[----:B------:R-:W-:Y:S01]  /*2060*/  ISETP.GT.U32.AND P2, PT, R4, R44, PT ;  /* 0x0000002c0400720c */ /* 0x000fe20003f44070 */
[----:B------:R-:W-:-:S04]  /*2070*/  IMAD.HI.U32 R47, R7, R48, RZ ;  /* 0x00000030072f7227 */ /* 0x000fc800078e00ff */
[----:B------:R-:W-:Y:S02]  /*2080*/  IMAD.MOV R49, RZ, RZ, -R26 ;  /* 0x000000ffff317224 */ /* 0x000fe400078e0a1a */
[----:B------:R-:W-:Y:S01]  /*2090*/  @!P5 IMAD.IADD R43, R43, 0x1, -R4 ;  /* 0x000000012b2bd824 */ /* 0x000fe200078e0a04 */
[----:B------:R-:W-:Y:S01]  /*20a0*/  ISETP.GE.AND P5, PT, R51, RZ, PT ;  /* 0x000000ff3300720c */ /* 0x000fe20003fa6270 */
[----:B------:R-:W-:Y:S01]  /*20b0*/  IMAD R46, R4, R49, R46 ;  /* 0x00000031042e7224 */ /* 0x000fe200078e022e */
[----:B------:R-:W-:Y:S01]  /*20c0*/  LOP3.LUT R51, R8, 0x94, RZ, 0xfc, !PT ;  /* 0x0000009408337812 */ /* 0x000fe200078efcff */
[----:B------:R-:W-:Y:S02]  /*20d0*/  IMAD.MOV R47, RZ, RZ, -R47 ;  /* 0x000000ffff2f7224 */ /* 0x000fe400078e0a2f */
[--C-:B------:R-:W-:Y:S01]  /*20e0*/  @!P1 IMAD.IADD R42, R42, 0x1, -R4.reuse ;  /* 0x000000012a2a9824 */ /* 0x100fe200078e0a04 */
[----:B------:R-:W-:Y:S01]  /*20f0*/  ISETP.GE.AND P1, PT, R53, RZ, PT ;  /* 0x000000ff3500720c */ /* 0x000fe20003f26270 */
[----:B------:R-:W-:Y:S01]  /*2100*/  @!P4 IMAD.IADD R45, R45, 0x1, -R4 ;  /* 0x000000012d2dc824 */ /* 0x000fe200078e0a04 */
[C---:B------:R-:W-:Y:S01]  /*2110*/  ISETP.GT.U32.AND P4, PT, R4.reuse, R46, PT ;  /* 0x0000002e0400720c */ /* 0x040fe20003f84070 */
[----:B------:R-:W-:Y:S01]  /*2120*/  IMAD R47, R4, R47, R48 ;  /* 0x0000002f042f7224 */ /* 0x000fe200078e0230 */
[----:B------:R-:W-:Y:S01]  /*2130*/  IABS R48, R51 ;  /* 0x0000003300307213 */ /* 0x000fe20000000000 */
[----:B------:R-:W-:Y:S01]  /*2140*/  @!P2 IMAD.IADD R44, R44, 0x1, -R4 ;  /* 0x000000012c2ca824 */ /* 0x000fe200078e0a04 */
[C---:B------:R-:W-:Y:S01]  /*2150*/  ISETP.GT.U32.AND P2, PT, R4.reuse, R43, PT ;  /* 0x0000002b0400720c */ /* 0x040fe20003f44070 */
[----:B------:R-:W-:Y:S01]  /*2160*/  @!P3 IMAD.MOV R42, RZ, RZ, -R42 ;  /* 0x000000ffff2ab224 */ /* 0x000fe200078e0a2a */
[----:B------:R-:W-:Y:S01]  /*2170*/  ISETP.GT.U32.AND P3, PT, R4, R45, PT ;  /* 0x0000002d0400720c */ /* 0x000fe20003f64070 */
[----:B------:R-:W-:Y:S01]  /*2180*/  IMAD.HI.U32 R26, R7, R48, RZ ;  /* 0x00000030071a7227 */ /* 0x000fe200078e00ff */
[----:B------:R-:W-:-:S03]  /*2190*/  LOP3.LUT R53, R8, 0x98, RZ, 0xfc, !PT ;  /* 0x0000009808357812 */ /* 0x000fc600078efcff */
[----:B------:R-:W-:Y:S01]  /*21a0*/  @!P0 IMAD.MOV R40, RZ, RZ, -R40 ;  /* 0x000000ffff288224 */ /* 0x000fe200078e0a28 */
[----:B------:R-:W-:Y:S01]  /*21b0*/  ISETP.GT.U32.AND P0, PT, R4, R44, PT ;  /* 0x0000002c0400720c */ /* 0x000fe20003f04070 */
[----:B------:R-:W-:Y:S02]  /*21c0*/  IMAD.MOV R49, RZ, RZ, -R26 ;  /* 0x000000ffff317224 */ /* 0x000fe400078e0a1a */
[----:B------:R-:W-:Y:S02]  /*21d0*/  @!P4 IMAD.IADD R46, R46, 0x1, -R4 ;  /* 0x000000012e2ec824 */ /* 0x000fe400078e0a04 */
[C---:B------:R-:W-:Y:S02]  /*21e0*/  IMAD R48, R4.reuse, R49, R48 ;  /* 0x0000003104307224 */ /* 0x040fe400078e0230 */
[--C-:B------:R-:W-:Y:S01]  /*21f0*/  @!P3 IMAD.IADD R45, R45, 0x1, -R4.reuse ;  /* 0x000000012d2db824 */ /* 0x100fe200078e0a04 */
[C---:B------:R-:W-:Y:S01]  /*2200*/  ISETP.GT.U32.AND P4, PT, R4.reuse, R46, PT ;  /* 0x0000002e0400720c */ /* 0x040fe20003f84070 */
[----:B------:R-:W-:Y:S01]  /*2210*/  @!P6 IMAD.MOV R39, RZ, RZ, -R39 ;  /* 0x000000ffff27e224 */ /* 0x000fe200078e0a27 */
[----:B------:R-:W-:Y:S01]  /*2220*/  ISETP.GT.U32.AND P3, PT, R4, R48, PT ;  /* 0x000000300400720c */ /* 0x000fe20003f64070 */
[--C-:B------:R-:W-:Y:S01]  /*2230*/  @!P2 IMAD.IADD R43, R43, 0x1, -R4.reuse ;  /* 0x000000012b2ba824 */ /* 0x100fe200078e0a04 */
[----:B------:R-:W-:Y:S01]  /*2240*/  ISETP.GE.AND P6, PT, R52, RZ, PT ;  /* 0x000000ff3400720c */ /* 0x000fe20003fc6270 */
[----:B------:R-:W-:Y:S01]  /*2250*/  @!P0 IMAD.IADD R44, R44, 0x1, -R4 ;  /* 0x000000012c2c8824 */ /* 0x000fe200078e0a04 */
[----:B------:R-:W-:Y:S01]  /*2260*/  ISETP.GE.AND P0, PT, R50, RZ, PT ;  /* 0x000000ff3200720c */ /* 0x000fe20003f06270 */
[----:B------:R-:W-:Y:S01]  /*2270*/  @!P5 IMAD.MOV R43, RZ, RZ, -R43 ;  /* 0x000000ffff2bd224 */ /* 0x000fe200078e0a2b */
[----:B------:R-:W-:Y:S01]  /*2280*/  ISETP.GE.AND P2, PT, R54, RZ, PT ;  /* 0x000000ff3600720c */ /* 0x000fe20003f46270 */
[----:B------:R-:W-:Y:S01]  /*2290*/  @!P1 IMAD.MOV R45, RZ, RZ, -R45 ;  /* 0x000000ffff2d9224 */ /* 0x000fe200078e0a2d */
[----:B------:R-:W-:-:S02]  /*22a0*/  IABS R50, R53 ;  /* 0x0000003500327213 */ /* 0x000fc40000000000 */
[----:B------:R-:W-:Y:S01]  /*22b0*/  ISETP.GT.U32.AND P5, PT, R4, R47, PT ;  /* 0x0000002f0400720c */ /* 0x000fe20003fa4070 */
[----:B------:R-:W-:Y:S01]  /*22c0*/  @!P4 IMAD.IADD R46, R46, 0x1, -R4 ;  /* 0x000000012e2ec824 */ /* 0x000fe200078e0a04 */
[----:B------:R-:W-:Y:S01]  /*22d0*/  IABS R54, R56 ;  /* 0x0000003800367213 */ /* 0x000fe20000000000 */
[----:B------:R-:W-:Y:S01]  /*22e0*/  IMAD.HI.U32 R26, R7, R50, RZ ;  /* 0x00000032071a7227 */ /* 0x000fe200078e00ff */
[----:B------:R-:W-:Y:S02]  /*22f0*/  IABS R52, R55 ;  /* 0x0000003700347213 */ /* 0x000fe40000000000 */
[----:B------:R-:W-:Y:S01]  /*2300*/  ISETP.GE.AND P4, PT, R53, RZ, PT ;  /* 0x000000ff3500720c */ /* 0x000fe20003f86270 */
[----:B------:R-:W-:Y:S02]  /*2310*/  IMAD.MOV R49, RZ, RZ, -R26 ;  /* 0x000000ffff317224 */ /* 0x000fe400078e0a1a */
[----:B------:R-:W-:Y:S01]  /*2320*/  @!P3 IMAD.IADD R48, R48, 0x1, -R4 ;  /* 0x000000013030b824 */ /* 0x000fe200078e0a04 */
[----:B------:R-:W-:Y:S01]  /*2330*/  ISETP.GE.AND P3, PT, R55, RZ, PT ;  /* 0x000000ff3700720c */ /* 0x000fe20003f66270 */
[----:B------:R-:W-:Y:S01]  /*2340*/  @!P6 IMAD.MOV R44, RZ, RZ, -R44 ;  /* 0x000000ffff2ce224 */ /* 0x000fe200078e0a2c */
[----:B------:R-:W-:Y:S01]  /*2350*/  ISETP.GE.AND P6, PT, R51, RZ, PT ;  /* 0x000000ff3300720c */ /* 0x000fe20003fc6270 */
[C---:B------:R-:W-:Y:S01]  /*2360*/  IMAD R49, R4.reuse, R49, R50 ;  /* 0x0000003104317224 */ /* 0x040fe200078e0232 */
[----:B------:R-:W-:Y:S01]  /*2370*/  IABS R55, R58 ;  /* 0x0000003a00377213 */ /* 0x000fe20000000000 */
[----:B------:R-:W-:Y:S01]  /*2380*/  @!P2 IMAD.MOV R46, RZ, RZ, -R46 ;  /* 0x000000ffff2ea224 */ /* 0x000fe200078e0a2e */
[C---:B------:R-:W-:Y:S01]  /*2390*/  ISETP.GT.U32.AND P2, PT, R4.reuse, R48, PT ;  /* 0x000000300400720c */ /* 0x040fe20003f44070 */
[----:B------:R-:W-:Y:S01]  /*23a0*/  IMAD.HI.U32 R51, R7, R54, RZ ;  /* 0x0000003607337227 */ /* 0x000fe200078e00ff */
[----:B------:R-:W-:-:S03]  /*23b0*/  ISETP.GT.U32.AND P1, PT, R4, R49, PT ;  /* 0x000000310400720c */ /* 0x000fc60003f24070 */
[----:B------:R-:W-:Y:S02]  /*23c0*/  IMAD.MOV R51, RZ, RZ, -R51 ;  /* 0x000000ffff337224 */ /* 0x000fe400078e0a33 */
[----:B------:R-:W-:Y:S02]  /*23d0*/  @!P5 IMAD.IADD R47, R47, 0x1, -R4 ;  /* 0x000000012f2fd824 */ /* 0x000fe400078e0a04 */
[----:B------:R-:W-:Y:S01]  /*23e0*/  IMAD R51, R4, R51, R54 ;  /* 0x0000003304337224 */ /* 0x000fe200078e0236 */
[----:B------:R-:W-:Y:S01]  /*23f0*/  LOP3.LUT R54, R8, 0xb4, RZ, 0xfc, !PT ;  /* 0x000000b408367812 */ /* 0x000fe200078efcff */
[----:B------:R-:W-:Y:S01]  /*2400*/  IMAD.HI.U32 R26, R7, R52, RZ ;  /* 0x00000034071a7227 */ /* 0x000fe200078e00ff */
[----:B------:R-:W-:Y:S02]  /*2410*/  ISETP.GT.U32.AND P5, PT, R4, R47, PT ;  /* 0x0000002f0400720c */ /* 0x000fe40003fa4070 */
[----:B------:R-:W-:Y:S01]  /*2420*/  IABS R61, R54 ;  /* 0x00000036003d7213 */ /* 0x000fe20000000000 */
[----:B------:R-:W-:Y:S01]  /*2430*/  @!P2 IMAD.IADD R48, R48, 0x1, -R4 ;  /* 0x000000013030a824 */ /* 0x000fe200078e0a04 */
[----:B------:R-:W-:Y:S01]  /*2440*/  ISETP.GT.U32.AND P2, PT, R4, R51, PT ;  /* 0x000000330400720c */ /* 0x000fe20003f44070 */
[----:B------:R-:W-:-:S02]  /*2450*/  IMAD.MOV R53, RZ, RZ, -R26 ;  /* 0x000000ffff357224 */ /* 0x000fc400078e0a1a */
[----:B------:R-:W-:Y:S02]  /*2460*/  @!P1 IMAD.IADD R49, R49, 0x1, -R4 ;  /* 0x0000000131319824 */ /* 0x000fe400078e0a04 */
[C---:B------:R-:W-:Y:S01]  /*2470*/  IMAD R50, R4.reuse, R53, R52 ;  /* 0x0000003504327224 */ /* 0x040fe200078e0234 */
[----:B------:R-:W-:Y:S01]  /*2480*/  IABS R53, R57 ;  /* 0x0000003900357213 */ /* 0x000fe20000000000 */
[----:B------:R-:W-:Y:S01]  /*2490*/  IMAD.HI.U32 R52, R7, R55, RZ ;  /* 0x0000003707347227 */ /* 0x000fe200078e00ff */
[----:B------:R-:W-:-:S03]  /*24a0*/  ISETP.GT.U32.AND P1, PT, R4, R49, PT ;  /* 0x000000310400720c */ /* 0x000fc60003f24070 */
[----:B------:R-:W-:Y:S01]  /*24b0*/  @!P5 IMAD.IADD R47, R47, 0x1, -R4 ;  /* 0x000000012f2fd824 */ /* 0x000fe200078e0a04 */
[----:B------:R-:W-:Y:S01]  /*24c0*/  ISETP.GT.U32.AND P5, PT, R4, R50, PT ;  /* 0x000000320400720c */ /* 0x000fe20003fa4070 */
[----:B------:R-:W-:-:S04]  /*24d0*/  IMAD.HI.U32 R26, R7, R53, RZ ;  /* 0x00000035071a7227 */ /* 0x000fc800078e00ff */
[----:B------:R-:W-:Y:S02]  /*24e0*/  @!P2 IMAD.IADD R51, R51, 0x1, -R4 ;  /* 0x000000013333a824 */ /* 0x000fe400078e0a04 */
[----:B------:R-:W-:Y:S02]  /*24f0*/  IMAD.MOV R26, RZ, RZ, -R26 ;  /* 0x000000ffff1a7224 */ /* 0x000fe400078e0a1a */
[----:B------:R-:W-:Y:S01]  /*2500*/  @!P0 IMAD.MOV R47, RZ, RZ, -R47 ;  /* 0x000000ffff2f8224 */ /* 0x000fe200078e0a2f */
[----:B------:R-:W-:Y:S01]  /*2510*/  ISETP.GT.U32.AND P2, PT, R4, R51, PT ;  /* 0x000000330400720c */ /* 0x000fe20003f44070 */
[--C-:B------:R-:W-:Y:S01]  /*2520*/  @!P1 IMAD.IADD R49, R49, 0x1, -R4.reuse ;  /* 0x0000000131319824 */ /* 0x100fe200078e0a04 */
[----:B------:R-:W-:Y:S01]  /*2530*/  ISETP.GE.AND P0, PT, R56, RZ, PT ;  /* 0x000000ff3800720c */ /* 0x000fe20003f06270 */
[----:B------:R-:W-:Y:S01]  /*2540*/  IMAD R53, R4, R26, R53 ;  /* 0x0000001a04357224 */ /* 0x000fe200078e0235 */
[----:B------:R-:W-:Y:S01]  /*2550*/  LOP3.LUT R26, R8, 0xac, RZ, 0xfc, !PT ;  /* 0x000000ac081a7812 */ /* 0x000fe200078efcff */
[----:B------:R-:W-:Y:S01]  /*2560*/  @!P5 IMAD.IADD R50, R50, 0x1, -R4 ;  /* 0x000000013232d824 */ /* 0x000fe200078e0a04 */
[----:B------:R-:W-:Y:S01]  /*2570*/  LOP3.LUT R56, R8, 0xb8, RZ, 0xfc, !PT ;  /* 0x000000b808387812 */ /* 0x000fe200078efcff */
[----:B------:R-:W-:Y:S01]  /*2580*/  @!P4 IMAD.MOV R49, RZ, RZ, -R49 ;  /* 0x000000ffff31c224 */ /* 0x000fe200078e0a31 */
[C---:B------:R-:W-:Y:S01]  /*2590*/  ISETP.GT.U32.AND P4, PT, R4.reuse, R53, PT ;  /* 0x000000350400720c */ /* 0x040fe20003f84070 */
[----:B------:R-:W-:Y:S01]  /*25a0*/  IMAD.MOV R52, RZ, RZ, -R52 ;  /* 0x000000ffff347224 */ /* 0x000fe200078e0a34 */
[C---:B------:R-:W-:Y:S01]  /*25b0*/  ISETP.GT.U32.AND P5, PT, R4.reuse, R50, PT ;  /* 0x000000320400720c */ /* 0x040fe20003fa4070 */
[----:B------:R-:W-:Y:S01]  /*25c0*/  @!P6 IMAD.MOV R48, RZ, RZ, -R48 ;  /* 0x000000ffff30e224 */ /* 0x000fe200078e0a30 */
[----:B------:R-:W-:Y:S01]  /*25d0*/  ISETP.GE.AND P6, PT, R57, RZ, PT ;  /* 0x000000ff3900720c */ /* 0x000fe20003fc6270 */
[----:B------:R-:W-:Y:S01]  /*25e0*/  IMAD R55, R4, R52, R55 ;  /* 0x0000003404377224 */ /* 0x000fe200078e0237 */
[----:B------:R-:W-:Y:S01]  /*25f0*/  IABS R57, R26 ;  /* 0x0000001a00397213 */ /* 0x000fe20000000000 */
[----:B------:R-:W-:Y:S01]  /*2600*/  @!P2 IMAD.IADD R51, R51, 0x1, -R4 ;  /* 0x000000013333a824 */ /* 0x000fe200078e0a04 */
[----:B------:R-:W-:-:S02]  /*2610*/  LOP3.LUT R52, R8, 0xb0, RZ, 0xfc, !PT ;  /* 0x000000b008347812 */ /* 0x000fc400078efcff */
[----:B------:R-:W-:Y:S01]  /*2620*/  ISETP.GE.AND P2, PT, R54, RZ, PT ;  /* 0x000000ff3600720c */ /* 0x000fe20003f46270 */
[----:B------:R-:W-:Y:S01]  /*2630*/  @!P0 IMAD.MOV R51, RZ, RZ, -R51 ;  /* 0x000000ffff338224 */ /* 0x000fe200078e0a33 */
[----:B------:R-:W-:Y:S01]  /*2640*/  ISETP.GT.U32.AND P0, PT, R4, R55, PT ;  /* 0x000000370400720c */ /* 0x000fe20003f04070 */
[--C-:B------:R-:W-:Y:S01]  /*2650*/  @!P4 IMAD.IADD R53, R53, 0x1, -R4.reuse ;  /* 0x000000013535c824 */ /* 0x100fe200078e0a04 */
[----:B------:R-:W-:Y:S01]  /*2660*/  IABS R59, R52 ;  /* 0x00000034003b7213 */ /* 0x000fe20000000000 */
[----:B------:R-:W-:Y:S01]  /*2670*/  @!P5 IMAD.IADD R50, R50, 0x1, -R4 ;  /* 0x000000013232d824 */ /* 0x000fe200078e0a04 */
[----:B------:R-:W-:Y:S01]  /*2680*/  ISETP.GE.AND P5, PT, R26, RZ, PT ;  /* 0x000000ff1a00720c */ /* 0x000fe20003fa6270 */
[----:B------:R-:W-:Y:S01]  /*2690*/  IMAD.HI.U32 R26, R7, R57, RZ ;  /* 0x00000039071a7227 */ /* 0x000fe200078e00ff */
[----:B------:R-:W-:Y:S02]  /*26a0*/  ISETP.GT.U32.AND P4, PT, R4, R53, PT ;  /* 0x000000350400720c */ /* 0x000fe40003f84070 */
[----:B------:R-:W-:Y:S01]  /*26b0*/  IABS R63, R56 ;  /* 0x00000038003f7213 */ /* 0x000fe20000000000 */
[----:B------:R-:W-:Y:S01]  /*26c0*/  @!P3 IMAD.MOV R50, RZ, RZ, -R50 ;  /* 0x000000ffff32b224 */ /* 0x000fe200078e0a32 */
[----:B------:R-:W-:Y:S01]  /*26d0*/  ISETP.GE.AND P3, PT, R52, RZ, PT ;  /* 0x000000ff3400720c */ /* 0x000fe20003f66270 */
[----:B------:R-:W-:Y:S01]  /*26e0*/  IMAD.MOV R52, RZ, RZ, -R26 ;  /* 0x000000ffff347224 */ /* 0x000fe200078e0a1a */
[----:B------:R-:W-:Y:S01]  /*26f0*/  ISETP.GE.AND P1, PT, R58, RZ, PT ;  /* 0x000000ff3a00720c */ /* 0x000fe20003f26270 */
[----:B------:R-:W-:Y:S01]  /*2700*/  @!P0 IMAD.IADD R55, R55, 0x1, -R4 ;  /* 0x0000000137378824 */ /* 0x000fe200078e0a04 */
[----:B------:R-:W-:Y:S01]  /*2710*/  LOP3.LUT R58, R8, 0xbc, RZ, 0xfc, !PT ;  /* 0x000000bc083a7812 */ /* 0x000fe200078efcff */
[----:B------:R-:W-:-:S03]  /*2720*/  IMAD.HI.U32 R26, R7, R59, RZ ;  /* 0x0000003b071a7227 */ /* 0x000fc600078e00ff */
[C---:B------:R-:W-:Y:S01]  /*2730*/  ISETP.GT.U32.AND P0, PT, R4.reuse, R55, PT ;  /* 0x000000370400720c */ /* 0x040fe20003f04070 */
[----:B------:R-:W-:Y:S01]  /*2740*/  IMAD R57, R4, R52, R57 ;  /* 0x0000003404397224 */ /* 0x000fe200078e0239 */
[----:B------:R-:W-:Y:S01]  /*2750*/  IABS R65, R58 ;  /* 0x0000003a00417213 */ /* 0x000fe20000000000 */
[----:B------:R-:W-:Y:S02]  /*2760*/  IMAD.MOV R54, RZ, RZ, -R26 ;  /* 0x000000ffff367224 */ /* 0x000fe400078e0a1a */
[----:B------:R-:W-:-:S04]  /*2770*/  IMAD.HI.U32 R26, R7, R61, RZ ;  /* 0x0000003d071a7227 */ /* 0x000fc800078e00ff */
[----:B------:R-:W-:Y:S01]  /*2780*/  @!P4 IMAD.IADD R53, R53, 0x1, -R4 ;  /* 0x000000013535c824 */ /* 0x000fe200078e0a04 */
[----:B------:R-:W-:Y:S01]  /*2790*/  ISETP.GT.U32.AND P4, PT, R4, R57, PT ;  /* 0x000000390400720c */ /* 0x000fe20003f84070 */
[----:B------:R-:W-:-:S04]  /*27a0*/  IMAD.HI.U32 R52, R7, R63, RZ ;  /* 0x0000003f07347227 */ /* 0x000fc800078e00ff */
[----:B------:R-:W-:Y:S02]  /*27b0*/  IMAD.MOV R26, RZ, RZ, -R26 ;  /* 0x000000ffff1a7224 */ /* 0x000fe400078e0a1a */
[----:B------:R-:W-:Y:S02]  /*27c0*/  IMAD.MOV R52, RZ, RZ, -R52 ;  /* 0x000000ffff347224 */ /* 0x000fe400078e0a34 */
[C---:B------:R-:W-:Y:S02]  /*27d0*/  IMAD R61, R4.reuse, R26, R61 ;  /* 0x0000001a043d7224 */ /* 0x040fe400078e023d */
[C---:B------:R-:W-:Y:S02]  /*27e0*/  IMAD R63, R4.reuse, R52, R63 ;  /* 0x00000034043f7224 */ /* 0x040fe400078e023f */
[--C-:B------:R-:W-:Y:S01]  /*27f0*/  @!P0 IMAD.IADD R55, R55, 0x1, -R4.reuse ;  /* 0x0000000137378824 */ /* 0x100fe200078e0a04 */
[C---:B------:R-:W-:Y:S01]  /*2800*/  ISETP.GT.U32.AND P0, PT, R4.reuse, R61, PT ;  /* 0x0000003d0400720c */ /* 0x040fe20003f04070 */
[----:B------:R-:W-:Y:S01]  /*2810*/  @!P4 IMAD.IADD R57, R57, 0x1, -R4 ;  /* 0x000000013939c824 */ /* 0x000fe200078e0a04 */
[C---:B------:R-:W-:Y:S01]  /*2820*/  ISETP.GT.U32.AND P4, PT, R4.reuse, R63, PT ;  /* 0x0000003f0400720c */ /* 0x040fe20003f84070 */
[----:B------:R-:W-:Y:S01]  /*2830*/  IMAD R59, R4, R54, R59 ;  /* 0x00000036043b7224 */ /* 0x000fe200078e023b */
[----:B------:R-:W-:Y:S01]  /*2840*/  LOP3.LUT R54, R8, 0xc0, RZ, 0xfc, !PT ;  /* 0x000000c008367812 */ /* 0x000fe200078efcff */
[----:B------:R-:W-:-:S03]  /*2850*/  IMAD.HI.U32 R26, R7, R65, RZ ;  /* 0x00000041071a7227 */ /* 0x000fc600078e00ff */
[----:B------:R-:W-:Y:S01]  /*2860*/  IABS R67, R54 ;  /* 0x0000003600437213 */ /* 0x000fe20000000000 */
[----:B------:R-:W-:Y:S02]  /*2870*/  IMAD.MOV R26, RZ, RZ, -R26 ;  /* 0x000000ffff1a7224 */ /* 0x000fe400078e0a1a */
[----:B------:R-:W-:Y:S01]  /*2880*/  @!P6 IMAD.MOV R53, RZ, RZ, -R53 ;  /* 0x000000ffff35e224 */ /* 0x000fe200078e0a35 */
[C---:B------:R-:W-:Y:S01]  /*2890*/  ISETP.GT.U32.AND P6, PT, R4.reuse, R59, PT ;  /* 0x0000003b0400720c */ /* 0x040fe20003fc4070 */
[--C-:B------:R-:W-:Y:S02]  /*28a0*/  @!P0 IMAD.IADD R61, R61, 0x1, -R4.reuse ;  /* 0x000000013d3d8824 */ /* 0x100fe400078e0a04 */
[----:B------:R-:W-:Y:S02]  /*28b0*/  @!P4 IMAD.IADD R63, R63, 0x1, -R4 ;  /* 0x000000013f3fc824 */ /* 0x000fe400078e0a04 */
[C---:B------:R-:W-:Y:S01]  /*28c0*/  IMAD R65, R4.reuse, R26, R65 ;  /* 0x0000001a04417224 */ /* 0x040fe200078e0241 */
[----:B------:R-:W-:Y:S01]  /*28d0*/  ISETP.GT.U32.AND P4, PT, R4, R61, PT ;  /* 0x0000003d0400720c */ /* 0x000fe20003f84070 */
[----:B------:R-:W-:-:S04]  /*28e0*/  IMAD.HI.U32 R26, R7, R67, RZ ;  /* 0x00000043071a7227 */ /* 0x000fc800078e00ff */
[----:B------:R-:W-:Y:S02]  /*28f0*/  IMAD.MOV R26, RZ, RZ, -R26 ;  /* 0x000000ffff1a7224 */ /* 0x000fe400078e0a1a */
[----:B------:R-:W-:Y:S01]  /*2900*/  @!P1 IMAD.MOV R55, RZ, RZ, -R55 ;  /* 0x000000ffff379224 */ /* 0x000fe200078e0a37 */
[C---:B------:R-:W-:Y:S01]  /*2910*/  ISETP.GT.U32.AND P1, PT, R4.reuse, R63, PT ;  /* 0x0000003f0400720c */ /* 0x040fe20003f24070 */
[----:B------:R-:W-:Y:S02]  /*2920*/  IMAD R67, R4, R26, R67 ;  /* 0x0000001a04437224 */ /* 0x000fe400078e0243 */
[----:B------:R-:W-:-:S04]  /*2930*/  IMAD.HI.U32 R26, R7, R71, RZ ;  /* 0x00000047071a7227 */ /* 0x000fc800078e00ff */
[----:B------:R-:W-:Y:S01]  /*2940*/  @!P4 IMAD.IADD R61, R61, 0x1, -R4 ;  /* 0x000000013d3dc824 */ /* 0x000fe200078e0a04 */
[C---:B------:R-:W-:Y:S01]  /*2950*/  ISETP.GT.U32.AND P4, PT, R4.reuse, R67, PT ;  /* 0x000000430400720c */ /* 0x040fe20003f84070 */
[----:B------:R-:W-:Y:S02]  /*2960*/  IMAD.MOV R26, RZ, RZ, -R26 ;  /* 0x000000ffff1a7224 */ /* 0x000fe400078e0a1a */
[----:B------:R-:W-:Y:S01]  /*2970*/  @!P6 IMAD.IADD R59, R59, 0x1, -R4 ;  /* 0x000000013b3be824 */ /* 0x000fe200078e0a04 */
[----:B------:R-:W-:Y:S01]  /*2980*/  ISETP.GT.U32.AND P6, PT, R4, R57, PT ;  /* 0x000000390400720c */ /* 0x000fe20003fc4070 */
[----:B------:R-:W-:-:S03]  /*2990*/  IMAD.HI.U32 R52, R7, R69, RZ ;  /* 0x0000004507347227 */ /* 0x000fc600078e00ff */
[C---:B------:R-:W-:Y:S01]  /*29a0*/  ISETP.GT.U32.AND P0, PT, R4.reuse, R59, PT ;  /* 0x0000003b0400720c */ /* 0x040fe20003f04070 */
[C---:B------:R-:W-:Y:S02]  /*29b0*/  IMAD R71, R4.reuse, R26, R71 ;  /* 0x0000001a04477224 */ /* 0x040fe400078e0247 */
[----:B------:R-:W-:Y:S02]  /*29c0*/  IMAD.MOV R52, RZ, RZ, -R52 ;  /* 0x000000ffff347224 */ /* 0x000fe400078e0a34 */
[--C-:B------:R-:W-:Y:S01]  /*29d0*/  @!P4 IMAD.IADD R67, R67, 0x1, -R4.reuse ;  /* 0x000000014343c824 */ /* 0x100fe200078e0a04 */
[C---:B------:R-:W-:Y:S01]  /*29e0*/  ISETP.GT.U32.AND P4, PT, R4.reuse, R71, PT ;  /* 0x000000470400720c */ /* 0x040fe20003f84070 */
[C---:B------:R-:W-:Y:S02]  /*29f0*/  IMAD R69, R4.reuse, R52, R69 ;  /* 0x0000003404457224 */ /* 0x040fe400078e0245 */
[--C-:B------:R-:W-:Y:S02]  /*2a00*/  @!P1 IMAD.IADD R63, R63, 0x1, -R4.reuse ;  /* 0x000000013f3f9824 */ /* 0x100fe400078e0a04 */
[--C-:B------:R-:W-:Y:S01]  /*2a10*/  @!P6 IMAD.IADD R57, R57, 0x1, -R4.reuse ;  /* 0x000000013939e824 */ /* 0x100fe200078e0a04 */
[C---:B------:R-:W-:Y:S01]  /*2a20*/  ISETP.GT.U32.AND P1, PT, R4.reuse, R69, PT ;  /* 0x000000450400720c */ /* 0x040fe20003f24070 */
[----:B------:R-:W-:Y:S01]  /*2a30*/  @!P0 IMAD.IADD R59, R59, 0x1, -R4 ;  /* 0x000000013b3b8824 */ /* 0x000fe200078e0a04 */
[----:B------:R-:W-:Y:S01]  /*2a40*/  ISETP.GT.U32.AND P6, PT, R4, R65, PT ;  /* 0x000000410400720c */ /* 0x000fe20003fc4070 */
[----:B------:R-:W-:Y:S01]  /*2a50*/  @!P2 IMAD.MOV R61, RZ, RZ, -R61 ;  /* 0x000000ffff3da224 */ /* 0x000fe200078e0a3d */
[----:B------:R-:W-:Y:S01]  /*2a60*/  ISETP.GE.AND P0, PT, R56, RZ, PT ;  /* 0x000000ff3800720c */ /* 0x000fe20003f06270 */
[----:B------:R-:W-:Y:S01]  /*2a70*/  IMAD.HI.U32 R52, R7, R75, RZ ;  /* 0x0000004b07347227 */ /* 0x000fe200078e00ff */
[----:B------:R-:W-:-:S03]  /*2a80*/  LOP3.LUT R56, R8, 0xcc, RZ, 0xfc, !PT ;  /* 0x000000cc08387812 */ /* 0x000fc600078efcff */
[--C-:B------:R-:W-:Y:S01]  /*2a90*/  @!P4 IMAD.IADD R71, R71, 0x1, -R4.reuse ;  /* 0x000000014747c824 */ /* 0x100fe200078e0a04 */
[----:B------:R-:W-:Y:S01]  /*2aa0*/  IABS R73, R56 ;  /* 0x0000003800497213 */ /* 0x000fe20000000000 */
[----:B------:R-:W-:Y:S01]  /*2ab0*/  @!P3 IMAD.MOV R59, RZ, RZ, -R59 ;  /* 0x000000ffff3bb224 */ /* 0x000fe200078e0a3b */
[----:B------:R-:W-:Y:S01]  /*2ac0*/  ISETP.GE.AND P4, PT, R54, RZ, PT ;  /* 0x000000ff3600720c */ /* 0x000fe20003f86270 */
[--C-:B------:R-:W-:Y:S01]  /*2ad0*/  @!P1 IMAD.IADD R69, R69, 0x1, -R4.reuse ;  /* 0x0000000145459824 */ /* 0x100fe200078e0a04 */
[----:B------:R-:W-:Y:S01]  /*2ae0*/  ISETP.GT.U32.AND P2, PT, R4, R71, PT ;  /* 0x000000470400720c */ /* 0x000fe20003f44070 */
[----:B------:R-:W-:Y:S01]  /*2af0*/  @!P6 IMAD.IADD R65, R65, 0x1, -R4 ;  /* 0x000000014141e824 */ /* 0x000fe200078e0a04 */
[----:B------:R-:W-:Y:S01]  /*2b00*/  ISETP.GE.AND P6, PT, R58, RZ, PT ;  /* 0x000000ff3a00720c */ /* 0x000fe20003fc6270 */
[----:B------:R-:W-:Y:S01]  /*2b10*/  IMAD.MOV R52, RZ, RZ, -R52 ;  /* 0x000000ffff347224 */ /* 0x000fe200078e0a34 */
[C---:B------:R-:W-:Y:S01]  /*2b20*/  ISETP.GT.U32.AND P3, PT, R4.reuse, R69, PT ;  /* 0x000000450400720c */ /* 0x040fe20003f64070 */
[----:B------:R-:W-:Y:S01]  /*2b30*/  IMAD.HI.U32 R26, R7, R73, RZ ;  /* 0x00000049071a7227 */ /* 0x000fe200078e00ff */
[----:B------:R-:W-:-:S03]  /*2b40*/  ISETP.GT.U32.AND P1, PT, R4, R65, PT ;  /* 0x000000410400720c */ /* 0x000fc60003f24070 */
[C---:B------:R-:W-:Y:S01]  /*2b50*/  IMAD R75, R4.reuse, R52, R75 ;  /* 0x00000034044b7224 */ /* 0x040fe200078e024b */
[----:B------:R-:W-:Y:S01]  /*2b60*/  LOP3.LUT R52, R153, 0x40, RZ, 0xc0, !PT ;  /* 0x0000004099347812 */ /* 0x000fe200078ec0ff */
[----:B------:R-:W-:Y:S02]  /*2b70*/  IMAD.MOV R26, RZ, RZ, -R26 ;  /* 0x000000ffff1a7224 */ /* 0x000fe400078e0a1a */
[----:B------:R-:W-:Y:S01]  /*2b80*/  @!P2 IMAD.IADD R71, R71, 0x1, -R4 ;  /* 0x000000014747a824 */ /* 0x000fe200078e0a04 */
[C---:B------:R-:W-:Y:S01]  /*2b90*/  ISETP.GT.U32.AND P2, PT, R4.reuse, R75, PT ;  /* 0x0000004b0400720c */ /* 0x040fe20003f44070 */
[----:B------:R-:W-:Y:S01]  /*2ba0*/  IMAD R73, R4, R26, R73 ;  /* 0x0000001a04497224 */ /* 0x000fe200078e0249 */
[----:B------:R-:W-:Y:S01]  /*2bb0*/  SHF.R.U32.HI R79, RZ, 0x4, R52 ;  /* 0x00000004ff4f7819 */ /* 0x000fe20000011634 */
[----:B------:R-:W-:-:S04]  /*2bc0*/  IMAD.HI.U32 R26, R7, R77, RZ ;  /* 0x0000004d071a7227 */ /* 0x000fc800078e00ff */
[----:B------:R-:W-:Y:S01]  /*2bd0*/  @!P3 IMAD.IADD R69, R69, 0x1, -R4 ;  /* 0x000000014545b824 */ /* 0x000fe200078e0a04 */
[----:B------:R-:W-:Y:S01]  /*2be0*/  ISETP.GE.AND P3, PT, R62, RZ, PT ;  /* 0x000000ff3e00720c */ /* 0x000fe20003f66270 */
[----:B------:R-:W-:Y:S01]  /*2bf0*/  IMAD.MOV R26, RZ, RZ, -R26 ;  /* 0x000000ffff1a7224 */ /* 0x000fe200078e0a1a */
[----:B------:R-:W-:Y:S01]  /*2c00*/  LOP3.LUT R62, R8, 0xd8, RZ, 0xfc, !PT ;  /* 0x000000d8083e7812 */ /* 0x000fe200078efcff */
[--C-:B------:R-:W-:Y:S01]  /*2c10*/  @!P1 IMAD.IADD R65, R65, 0x1, -R4.reuse ;  /* 0x0000000141419824 */ /* 0x100fe200078e0a04 */
[C---:B------:R-:W-:Y:S01]  /*2c20*/  ISETP.GT.U32.AND P1, PT, R4.reuse, R73, PT ;  /* 0x000000490400720c */ /* 0x040fe20003f24070 */
[----:B------:R-:W-:Y:S01]  /*2c30*/  @!P5 IMAD.MOV R57, RZ, RZ, -R57 ;  /* 0x000000ffff39d224 */ /* 0x000fe200078e0a39 */
[C---:B------:R-:W-:Y:S01]  /*2c40*/  ISETP.GT.U32.AND P5, PT, R4.reuse, R67, PT ;  /* 0x000000430400720c */ /* 0x040fe20003fa4070 */
[C---:B------:R-:W-:Y:S01]  /*2c50*/  IMAD R77, R4.reuse, R26, R77 ;  /* 0x0000001a044d7224 */ /* 0x040fe200078e024d */
[----:B------:R-:W-:Y:S01]  /*2c60*/  IABS R58, R62 ;  /* 0x0000003e003a7213 */ /* 0x000fe20000000000 */
[----:B------:R-:W-:Y:S01]  /*2c70*/  @!P2 IMAD.IADD R75, R75, 0x1, -R4 ;  /* 0x000000014b4ba824 */ /* 0x000fe200078e0a04 */
[----:B------:R-:W-:Y:S01]  /*2c80*/  LOP3.LUT R26, R153, 0x3f, RZ, 0xc0, !PT ;  /* 0x0000003f991a7812 */ /* 0x000fe200078ec0ff */
[----:B------:R-:W-:Y:S01]  /*2c90*/  @!P0 IMAD.MOV R63, RZ, RZ, -R63 ;  /* 0x000000ffff3f8224 */ /* 0x000fe200078e0a3f */
[----:B------:R-:W-:Y:S01]  /*2ca0*/  ISETP.GT.U32.AND P2, PT, R4, R77, PT ;  /* 0x0000004d0400720c */ /* 0x000fe20003f44070 */
[----:B------:R-:W-:-:S04]  /*2cb0*/  IMAD.HI.U32 R54, R7, R58, RZ ;  /* 0x0000003a07367227 */ /* 0x000fc800078e00ff */
[----:B------:R-:W-:Y:S02]  /*2cc0*/  IMAD.MOV R81, RZ, RZ, -R54 ;  /* 0x000000ffff517224 */ /* 0x000fe400078e0a36 */
[--C-:B------:R-:W-:Y:S01]  /*2cd0*/  @!P1 IMAD.IADD R73, R73, 0x1, -R4.reuse ;  /* 0x0000000149499824 */ /* 0x100fe200078e0a04 */
[----:B------:R-:W-:Y:S01]  /*2ce0*/  ISETP.GE.AND P1, PT, R56, RZ, PT ;  /* 0x000000ff3800720c */ /* 0x000fe20003f26270 */
[----:B------:R-:W-:Y:S01]  /*2cf0*/  @!P5 IMAD.IADD R67, R67, 0x1, -R4 ;  /* 0x000000014343d824 */ /* 0x000fe200078e0a04 */
[----:B------:R-:W-:Y:S01]  /*2d00*/  ISETP.GE.AND P5, PT, R60, RZ, PT ;  /* 0x000000ff3c00720c */ /* 0x000fe20003fa6270 */
[----:B------:R-:W-:Y:S01]  /*2d10*/  IMAD R56, R26, 0x80, R79 ;  /* 0x000000801a387824 */ /* 0x000fe200078e024f */
[----:B------:R-:W-:Y:S01]  /*2d20*/  IABS R60, R68 ;  /* 0x00000044003c7213 */ /* 0x000fe20000000000 */
[C---:B------:R-:W-:Y:S01]  /*2d30*/  IMAD R79, R4.reuse, R81, R58 ;  /* 0x00000051044f7224 */ /* 0x040fe200078e023a */
[----:B------:R-:W-:Y:S01]  /*2d40*/  ISETP.GT.U32.AND P0, PT, R4, R73, PT ;  /* 0x000000490400720c */ /* 0x000fe20003f04070 */
[----:B------:R-:W-:Y:S01]  /*2d50*/  @!P2 IMAD.IADD R77, R77, 0x1, -R4 ;  /* 0x000000014d4da824 */ /* 0x000fe200078e0a04 */
[----:B------:R-:W-:Y:S01]  /*2d60*/  LOP3.LUT R58, R8, 0xf8, RZ, 0xfc, !PT ;  /* 0x000000f8083a7812 */ /* 0x000fe200078efcff */
[----:B------:R-:W-:Y:S01]  /*2d70*/  IMAD.HI.U32 R52, R7, R60, RZ ;  /* 0x0000003c07347227 */ /* 0x000fe200078e00ff */
[----:B------:R-:W-:-:S03]  /*2d80*/  ISETP.GT.U32.AND P2, PT, R4, R79, PT ;  /* 0x0000004f0400720c */ /* 0x000fc60003f44070 */
[----:B------:R-:W-:Y:S02]  /*2d90*/  IMAD.MOV R81, RZ, RZ, -R52 ;  /* 0x000000ffff517224 */ /* 0x000fe400078e0a34 */
[----:B------:R-:W-:-:S04]  /*2da0*/  IMAD.HI.U32 R54, R7, R83, RZ ;  /* 0x0000005307367227 */ /* 0x000fc800078e00ff */
[----:B------:R-:W-:Y:S01]  /*2db0*/  IMAD R81, R4, R81, R60 ;  /* 0x0000005104517224 */ /* 0x000fe200078e023c */
[----:B------:R-:W-:Y:S01]  /*2dc0*/  LOP3.LUT R60, R8, 0xe8, RZ, 0xfc, !PT ;  /* 0x000000e8083c7812 */ /* 0x000fe200078efcff */
[----:B------:R-:W-:Y:S01]  /*2dd0*/  IMAD.MOV R54, RZ, RZ, -R54 ;  /* 0x000000ffff367224 */ /* 0x000fe200078e0a36 */
[----:B------:R-:W-:Y:S01]  /*2de0*/  IABS R8, R58 ;  /* 0x0000003a00087213 */ /* 0x000fe20000000000 */
[----:B------:R-:W-:Y:S01]  /*2df0*/  @!P2 IMAD.IADD R79, R79, 0x1, -R4 ;  /* 0x000000014f4fa824 */ /* 0x000fe200078e0a04 */
[C---:B------:R-:W-:Y:S01]  /*2e00*/  ISETP.GT.U32.AND P2, PT, R4.reuse, R81, PT ;  /* 0x000000510400720c */ /* 0x040fe20003f44070 */
[----:B------:R-:W-:Y:S01]  /*2e10*/  IMAD R83, R4, R54, R83 ;  /* 0x0000003604537224 */ /* 0x000fe200078e0253 */
[----:B------:R-:W-:Y:S01]  /*2e20*/  IABS R87, R60 ;  /* 0x0000003c00577213 */ /* 0x000fe20000000000 */
[----:B------:R-:W-:Y:S02]  /*2e30*/  IMAD R159, R9, 0x40, R26 ;  /* 0x00000040099f7824 */ /* 0x000fe400078e021a */
[----:B------:R-:W-:-:S03]  /*2e40*/  IMAD.HI.U32 R9, R7, R85, RZ ;  /* 0x0000005507097227 */ /* 0x000fc600078e00ff */
[----:B------:R1:W-:Y:S01]  /*2e50*/  STL [R1+0x128], R159 ;  /* 0x0001289f01007387 */ /* 0x0003e20000100800 */
[----:B------:R-:W-:Y:S02]  /*2e60*/  IMAD.MOV R26, RZ, RZ, -R9 ;  /* 0x000000ffff1a7224 */ /* 0x000fe400078e0a09 */
[----:B------:R-:W-:-:S04]  /*2e70*/  IMAD.HI.U32 R9, R7, R87, RZ ;  /* 0x0000005707097227 */ /* 0x000fc800078e00ff */
[----:B------:R-:W-:Y:S01]  /*2e80*/  @!P2 IMAD.IADD R81, R81, 0x1, -R4 ;  /* 0x000000015151a824 */ /* 0x000fe200078e0a04 */
[C---:B------:R-:W-:Y:S01]  /*2e90*/  ISETP.GT.U32.AND P2, PT, R4.reuse, R83, PT ;  /* 0x000000530400720c */ /* 0x040fe20003f44070 */
[----:B------:R-:W-:Y:S02]  /*2ea0*/  @!P6 IMAD.MOV R65, RZ, RZ, -R65 ;  /* 0x000000ffff41e224 */ /* 0x000fe400078e0a41 */
[----:B------:R-:W-:Y:S01]  /*2eb0*/  @!P4 IMAD.MOV R67, RZ, RZ, -R67 ;  /* 0x000000ffff43c224 */ /* 0x000fe200078e0a43 */
[C---:B------:R-:W-:Y:S01]  /*2ec0*/  ISETP.GT.U32.AND P4, PT, R4.reuse, R77, PT ;  /* 0x0000004d0400720c */ /* 0x040fe20003f84070 */
[----:B------:R-:W-:Y:S01]  /*2ed0*/  @!P5 IMAD.MOV R69, RZ, RZ, -R69 ;  /* 0x000000ffff45d224 */ /* 0x000fe200078e0a45 */
[C---:B------:R-:W-:Y:S01]  /*2ee0*/  ISETP.GT.U32.AND P5, PT, R4.reuse, R79, PT ;  /* 0x0000004f0400720c */ /* 0x040fe20003fa4070 */
[C---:B------:R-:W-:Y:S01]  /*2ef0*/  IMAD R85, R4.reuse, R26, R85 ;  /* 0x0000001a04557224 */ /* 0x040fe200078e0255 */
[----:B------:R-:W-:Y:S01]  /*2f00*/  ISETP.GT.U32.AND P6, PT, R4, R81, PT ;  /* 0x000000510400720c */ /* 0x000fe20003fc4070 */
[----:B------:R-:W-:-:S04]  /*2f10*/  IMAD.HI.U32 R26, R7, R89, RZ ;  /* 0x00000059071a7227 */ /* 0x000fc800078e00ff */
[----:B------:R-:W-:Y:S01]  /*2f20*/  @!P2 IMAD.IADD R83, R83, 0x1, -R4 ;  /* 0x000000015353a824 */ /* 0x000fe200078e0a04 */
[----:B------:R-:W-:Y:S01]  /*2f30*/  ISETP.GT.U32.AND P2, PT, R4, R75, PT ;  /* 0x0000004b0400720c */ /* 0x000fe20003f44070 */
[----:B------:R-:W-:-:S04]  /*2f40*/  IMAD.HI.U32 R52, R7, R91, RZ ;  /* 0x0000005b07347227 */ /* 0x000fc800078e00ff */
[----:B------:R-:W-:-:S04]  /*2f50*/  IMAD.HI.U32 R54, R7, R93, RZ ;  /* 0x0000005d07367227 */ /* 0x000fc800078e00ff */
[----:B------:R-:W-:Y:S02]  /*2f60*/  IMAD.MOV R9, RZ, RZ, -R9 ;  /* 0x000000ffff097224 */ /* 0x000fe400078e0a09 */
[----:B------:R-:W-:Y:S02]  /*2f70*/  IMAD.MOV R26, RZ, RZ, -R26 ;  /* 0x000000ffff1a7224 */ /* 0x000fe400078e0a1a */
[----:B------:R-:W-:Y:S02]  /*2f80*/  IMAD.MOV R52, RZ, RZ, -R52 ;  /* 0x000000ffff347224 */ /* 0x000fe400078e0a34 */
[----:B------:R-:W-:Y:S02]  /*2f90*/  IMAD.MOV R54, RZ, RZ, -R54 ;  /* 0x000000ffff367224 */ /* 0x000fe400078e0a36 */
[C---:B------:R-:W-:Y:S02]  /*2fa0*/  IMAD R87, R4.reuse, R9, R87 ;  /* 0x0000000904577224 */ /* 0x040fe400078e0257 */
[----:B------:R-:W-:-:S02]  /*2fb0*/  IMAD R89, R4, R26, R89 ;  /* 0x0000001a04597224 */ /* 0x000fc400078e0259 */
[C---:B------:R-:W-:Y:S01]  /*2fc0*/  IMAD R91, R4.reuse, R52, R91 ;  /* 0x00000034045b7224 */ /* 0x040fe200078e025b */
[----:B------:R-:W-:Y:S01]  /*2fd0*/  IABS R52, R159 ;  /* 0x0000009f00347213 */ /* 0x000fe20000000000 */
[C---:B------:R-:W-:Y:S02]  /*2fe0*/  IMAD R93, R4.reuse, R54, R93 ;  /* 0x00000036045d7224 */ /* 0x040fe400078e025d */
[----:B------:R-:W-:Y:S01]  /*2ff0*/  @!P2 IMAD.IADD R75, R75, 0x1, -R4 ;  /* 0x000000014b4ba824 */ /* 0x000fe200078e0a04 */
[----:B------:R-:W-:Y:S01]  /*3000*/  ISETP.GT.U32.AND P2, PT, R4, R87, PT ;  /* 0x000000570400720c */ /* 0x000fe20003f44070 */
[----:B------:R-:W-:-:S04]  /*3010*/  IMAD.HI.U32 R7, R7, R8, RZ ;  /* 0x0000000807077227 */ /* 0x000fc800078e00ff */
[----:B------:R-:W-:Y:S01]  /*3020*/  @!P3 IMAD.MOV R71, RZ, RZ, -R71 ;  /* 0x000000ffff47b224 */ /* 0x000fe200078e0a47 */
[C---:B------:R-:W-:Y:S01]  /*3030*/  ISETP.GT.U32.AND P3, PT, R4.reuse, R83, PT ;  /* 0x000000530400720c */ /* 0x040fe20003f64070 */
[--C-:B------:R-:W-:Y:S01]  /*3040*/  @!P0 IMAD.IADD R73, R73, 0x1, -R4.reuse ;  /* 0x0000000149498824 */ /* 0x100fe200078e0a04 */
[C---:B------:R-:W-:Y:S01]  /*3050*/  ISETP.GT.U32.AND P0, PT, R4.reuse, R85, PT ;  /* 0x000000550400720c */ /* 0x040fe20003f04070 */
[--C-:B------:R-:W-:Y:S01]  /*3060*/  @!P4 IMAD.IADD R77, R77, 0x1, -R4.reuse ;  /* 0x000000014d4dc824 */ /* 0x100fe200078e0a04 */
[C---:B------:R-:W-:Y:S01]  /*3070*/  ISETP.GT.U32.AND P4, PT, R4.reuse, R89, PT ;  /* 0x000000590400720c */ /* 0x040fe20003f84070 */
[--C-:B------:R-:W-:Y:S01]  /*3080*/  @!P5 IMAD.IADD R79, R79, 0x1, -R4.reuse ;  /* 0x000000014f4fd824 */ /* 0x100fe200078e0a04 */
[C---:B------:R-:W-:Y:S01]  /*3090*/  ISETP.GT.U32.AND P5, PT, R4.reuse, R91, PT ;  /* 0x0000005b0400720c */ /* 0x040fe20003fa4070 */
[----:B------:R-:W-:Y:S01]  /*30a0*/  @!P6 IMAD.IADD R81, R81, 0x1, -R4 ;  /* 0x000000015151e824 */ /* 0x000fe200078e0a04 */
[----:B------:R-:W-:Y:S01]  /*30b0*/  ISETP.GT.U32.AND P6, PT, R4, R93, PT ;  /* 0x0000005d0400720c */ /* 0x000fe20003fc4070 */
[----:B------:R-:W-:-:S02]  /*30c0*/  IMAD.MOV R7, RZ, RZ, -R7 ;  /* 0x000000ffff077224 */ /* 0x000fc400078e0a07 */
[----:B------:R-:W-:-:S04]  /*30d0*/  IMAD.HI.U32 R3, R3, R52, RZ ;  /* 0x0000003403037227 */ /* 0x000fc800078e00ff */
[C---:B------:R-:W-:Y:S02]  /*30e0*/  IMAD R7, R4.reuse, R7, R8 ;  /* 0x0000000704077224 */ /* 0x040fe400078e0208 */
[----:B------:R-:W-:Y:S02]  /*30f0*/  IMAD.MOV R8, RZ, RZ, -R3 ;  /* 0x000000ffff087224 */ /* 0x000fe400078e0a03 */
[----:B------:R-:W-:Y:S01]  /*3100*/  @!P2 IMAD.IADD R87, R87, 0x1, -R4 ;  /* 0x000000015757a824 */ /* 0x000fe200078e0a04 */
[----:B------:R-:W-:Y:S01]  /*3110*/  ISETP.GT.U32.AND P2, PT, R4, R7, PT ;  /* 0x000000070400720c */ /* 0x000fe20003f44070 */
[----:B------:R-:W-:Y:S02]  /*3120*/  IMAD R52, R5, R8, R52 ;  /* 0x0000000805347224 */ /* 0x000fe400078e0234 */
[--C-:B------:R-:W-:Y:S01]  /*3130*/  @!P3 IMAD.IADD R83, R83, 0x1, -R4.reuse ;  /* 0x000000015353b824 */ /* 0x100fe200078e0a04 */
[----:B------:R-:W-:Y:S01]  /*3140*/  ISETP.GE.AND P3, PT, R64, RZ, PT ;  /* 0x000000ff4000720c */ /* 0x000fe20003f66270 */
        /* <DEDUP_REMOVED lines=8> */
[----:B------:R-:W-:Y:S01]  /*31d0*/  @!P1 IMAD.MOV R73, RZ, RZ, -R73 ;  /* 0x000000ffff499224 */ /* 0x000fe200078e0a49 */
[----:B------:R-:W-:Y:S01]  /*31e0*/  ISETP.GT.U32.AND P1, PT, R5, R52, PT ;  /* 0x000000340500720c */ /* 0x000fe20003f24070 */
[--C-:B------:R-:W-:Y:S01]  /*31f0*/  @!P2 IMAD.IADD R7, R7, 0x1, -R4.reuse ;  /* 0x000000010707a824 */ /* 0x100fe200078e0a04 */
[C---:B------:R-:W-:Y:S01]  /*3200*/  ISETP.GT.U32.AND P2, PT, R4.reuse, R85, PT ;  /* 0x000000550400720c */ /* 0x040fe20003f44070 */
[----:B------:R-:W-:Y:S01]  /*3210*/  @!P3 IMAD.MOV R75, RZ, RZ, -R75 ;  /* 0x000000ffff4bb224 */ /* 0x000fe200078e0a4b */
        /* <DEDUP_REMOVED lines=8> */
[----:B------:R-:W-:Y:S01]  /*32a0*/  ISETP.GT.U32.AND P6, PT, R4, R7, PT ;  /* 0x000000070400720c */ /* 0x000fe20003fc4070 */
[----:B------:R-:W-:Y:S01]  /*32b0*/  @!P1 IMAD.IADD R52, R52, 0x1, -R5 ;  /* 0x0000000134349824 */ /* 0x000fe200078e0a05 */
[----:B------:R-:W2:Y:S01]  /*32c0*/  LDC.64 R8, c[0x0][0x238] ;  /* 0x00008e00ff087b82 */ /* 0x000ea20000000a00 */
[--C-:B------:R-:W-:Y:S01]  /*32d0*/  @!P2 IMAD.IADD R85, R85, 0x1, -R4.reuse ;  /* 0x000000015555a824 */ /* 0x100fe200078e0a04 */
[----:B------:R-:W-:Y:S01]  /*32e0*/  ISETP.GE.AND P2, PT, R72, RZ, PT ;  /* 0x000000ff4800720c */ /* 0x000fe20003f46270 */
[--C-:B------:R-:W-:Y:S01]  /*32f0*/  @!P3 IMAD.IADD R89, R89, 0x1, -R4.reuse ;  /* 0x000000015959b824 */ /* 0x100fe200078e0a04 */
[----:B------:R-:W-:Y:S01]  /*3300*/  ISETP.GT.U32.AND P1, PT, R5, R52, PT ;  /* 0x000000340500720c */ /* 0x000fe20003f24070 */
[--C-:B------:R-:W-:Y:S01]  /*3310*/  @!P0 IMAD.IADD R87, R87, 0x1, -R4.reuse ;  /* 0x0000000157578824 */ /* 0x100fe200078e0a04 */
[----:B------:R-:W-:Y:S01]  /*3320*/  ISETP.GE.AND P0, PT, R60, RZ, PT ;  /* 0x000000ff3c00720c */ /* 0x000fe20003f06270 */
[--C-:B------:R-:W-:Y:S01]  /*3330*/  @!P4 IMAD.IADD R91, R91, 0x1, -R4.reuse ;  /* 0x000000015b5bc824 */ /* 0x100fe200078e0a04 */
[----:B------:R-:W-:Y:S01]  /*3340*/  ISETP.GE.AND P3, PT, R74, RZ, PT ;  /* 0x000000ff4a00720c */ /* 0x000fe20003f66270 */
[--C-:B------:R-:W-:Y:S01]  /*3350*/  @!P5 IMAD.IADD R93, R93, 0x1, -R4.reuse ;  /* 0x000000015d5dd824 */ /* 0x100fe200078e0a04 */
[----:B------:R-:W-:Y:S01]  /*3360*/  ISETP.GE.AND P4, PT, R76, RZ, PT ;  /* 0x000000ff4c00720c */ /* 0x000fe20003f86270 */
[----:B------:R-:W-:Y:S01]  /*3370*/  @!P6 IMAD.IADD R7, R7, 0x1, -R4 ;  /* 0x000000010707e824 */ /* 0x000fe200078e0a04 */
[----:B------:R-:W-:Y:S01]  /*3380*/  ISETP.GE.AND P5, PT, R78, RZ, PT ;  /* 0x000000ff4e00720c */ /* 0x000fe20003fa6270 */
[----:B------:R-:W-:Y:S01]  /*3390*/  IMAD.SHL.U32 R3, R153, 0x10, RZ ;  /* 0x0000001099037824 */ /* 0x000fe200078e00ff */
[----:B------:R-:W-:Y:S01]  /*33a0*/  ISETP.GE.AND P6, PT, R58, RZ, PT ;  /* 0x000000ff3a00720c */ /* 0x000fe20003fc6270 */
[----:B------:R-:W-:Y:S01]  /*33b0*/  @!P2 IMAD.MOV R85, RZ, RZ, -R85 ;  /* 0x000000ffff55a224 */ /* 0x000fe200078e0a55 */
[----:B------:R-:W-:Y:S01]  /*33c0*/  LOP3.LUT R4, RZ, R152, RZ, 0x33, !PT ;  /* 0x00000098ff047212 */ /* 0x000fe200078e33ff */
[----:B------:R-:W-:Y:S01]  /*33d0*/  @!P1 IMAD.IADD R52, R52, 0x1, -R5 ;  /* 0x0000000134349824 */ /* 0x000fe200078e0a05 */
[----:B------:R-:W-:Y:S01]  /*33e0*/  SHF.R.U32.HI R5, RZ, 0x6, R153 ;  /* 0x00000006ff057819 */ /* 0x000fe20000011699 */
[----:B------:R-:W-:Y:S01]  /*33f0*/  @!P0 IMAD.MOV R87, RZ, RZ, -R87 ;  /* 0x000000ffff578224 */ /* 0x000fe200078e0a57 */
[----:B------:R-:W-:Y:S01]  /*3400*/  LOP3.LUT R3, R3, 0x70, RZ, 0xc0, !PT ;  /* 0x0000007003037812 */ /* 0x000fe200078ec0ff */
[----:B------:R-:W-:Y:S01]  /*3410*/  @!P3 IMAD.MOV R89, RZ, RZ, -R89 ;  /* 0x000000ffff59b224 */ /* 0x000fe200078e0a59 */
[----:B------:R-:W-:Y:S01]  /*3420*/  SGXT.U32 R5, R5, 0x1 ;  /* 0x000000010505781a */ /* 0x000fe20000000000 */
[----:B------:R-:W-:Y:S01]  /*3430*/  @!P4 IMAD.MOV R91, RZ, RZ, -R91 ;  /* 0x000000ffff5bc224 */ /* 0x000fe200078e0a5b */
[----:B------:R-:W-:Y:S01]  /*3440*/  ISETP.NE.AND P1, PT, R152, RZ, PT ;  /* 0x000000ff9800720c */ /* 0x000fe20003f25270 */
[----:B------:R-:W-:Y:S01]  /*3450*/  @!P5 IMAD.MOV R93, RZ, RZ, -R93 ;  /* 0x000000ffff5dd224 */ /* 0x000fe200078e0a5d */
[----:B------:R-:W-:Y:S01]  /*3460*/  ISETP.GT.AND P2, PT, R155, 0x1f, PT ;  /* 0x0000001f9b00780c */ /* 0x000fe20003f44270 */
[----:B------:R-:W-:Y:S01]  /*3470*/  @!P6 IMAD.MOV R7, RZ, RZ, -R7 ;  /* 0x000000ffff07e224 */ /* 0x000fe200078e0a07 */
[----:B------:R-:W-:Y:S01]  /*3480*/  LOP3.LUT R173, R5, 0x8, RZ, 0xfc, !PT ;  /* 0x0000000805ad7812 */ /* 0x000fe200078efcff */
[----:B------:R-:W-:Y:S01]  /*3490*/  IMAD.IADD R3, R3, 0x1, R56 ;  /* 0x0000000103037824 */ /* 0x000fe200078e0238 */
[----:B------:R-:W-:Y:S01]  /*34a0*/  SEL R54, R4, R10, !P1 ;  /* 0x0000000a04367207 */ /* 0x000fe20004800000 */
[----:B--2---:R-:W-:Y:S01]  /*34b0*/  IMAD R153, R154, R9, RZ ;  /* 0x000000099a997224 */ /* 0x004fe200078e02ff */
[----:B------:R-:W-:-:S02]  /*34c0*/  SEL R76, R4, R21, !P1 ;  /* 0x00000015044c7207 */ /* 0x000fc40004800000 */
[----:B------:R-:W-:Y:S01]  /*34d0*/  SEL R78, R4, R23, !P1 ;  /* 0x00000017044e7207 */ /* 0x000fe20004800000 */
[----:B------:R-:W-:Y:S01]  /*34e0*/  IMAD R229, R54, UR6, RZ ;  /* 0x0000000636e57c24 */ /* 0x000fe2000f8e02ff */
        /* <DEDUP_REMOVED lines=18> */
[C---:B------:R-:W-:Y:S01]  /*3610*/  SEL R74, R4.reuse, R20, !P1 ;  /* 0x00000014044a7207 */ /* 0x040fe20004800000 */
[----:B------:R-:W-:Y:S01]  /*3620*/  IMAD.MOV.U32 R20, RZ, RZ, R52 ;  /* 0x000000ffff147224 */ /* 0x000fe200078e0034 */
        /* <DEDUP_REMOVED lines=9> */
[----:B------:R-:W-:Y:S01]  /*36c0*/  IMAD R215, R25, UR6, RZ ;  /* 0x0000000619d77c24 */ /* 0x000fe2000f8e02ff */
[----:B------:R-:W-:Y:S01]  /*36d0*/  SEL R29, R4, R29, !P1 ;  /* 0x0000001d041d7207 */ /* 0x000fe20004800000 */
[----:B------:R-:W-:Y:S01]  /*36e0*/  IMAD R22, R22, UR6, RZ ;  /* 0x0000000616167c24 */ /* 0x000fe2000f8e02ff */
[----:B------:R-:W-:Y:S01]  /*36f0*/  SEL R30, R4, R30, !P1 ;  /* 0x0000001e041e7207 */ /* 0x000fe20004800000 */
[----:B------:R-:W-:Y:S01]  /*3700*/  IMAD R213, R28, UR6, RZ ;  /* 0x000000061cd57c24 */ /* 0x000fe2000f8e02ff */
[C---:B------:R-:W-:Y:S01]  /*3710*/  SEL R31, R4.reuse, R31, !P1 ;  /* 0x0000001f041f7207 */ /* 0x040fe20004800000 */
[----:B------:R-:W-:Y:S01]  /*3720*/  IMAD R214, R27, UR6, RZ ;  /* 0x000000061bd67c24 */ /* 0x000fe2000f8e02ff */
[C---:B------:R-:W-:Y:S01]  /*3730*/  SEL R32, R4.reuse, R32, !P1 ;  /* 0x0000002004207207 */ /* 0x040fe20004800000 */
        /* <DEDUP_REMOVED lines=12> */
[----:B------:R2:W-:Y:S01]  /*3800*/  STL [R1+0x130], R153 ;  /* 0x0001309901007387 */ /* 0x0005e20000100800 */
[----:B------:R-:W-:Y:S01]  /*3810*/  SEL R40, R4, R40, !P1 ;  /* 0x0000002804287207 */ /* 0x000fe20004800000 */
[----:B------:R-:W-:Y:S01]  /*3820*/  IMAD R205, R36, UR6, RZ ;  /* 0x0000000624cd7c24 */ /* 0x000fe2000f8e02ff */
[C---:B------:R-:W-:Y:S01]  /*3830*/  SEL R41, R4.reuse, R41, !P1 ;  /* 0x0000002904297207 */ /* 0x040fe20004800000 */
[----:B------:R-:W-:Y:S01]  /*3840*/  STL [R1+0x120], R229 ;  /* 0x000120e501007387 */ /* 0x000fe20000100800 */
[C---:B------:R-:W-:Y:S01]  /*3850*/  SEL R39, R4.reuse, R39, !P1 ;  /* 0x0000002704277207 */ /* 0x040fe20004800000 */
[----:B------:R-:W-:Y:S01]  /*3860*/  IMAD R206, R35, UR6, RZ ;  /* 0x0000000623ce7c24 */ /* 0x000fe2000f8e02ff */
[C---:B------:R-:W-:Y:S01]  /*3870*/  SEL R42, R4.reuse, R42, !P1 ;  /* 0x0000002a042a7207 */ /* 0x040fe20004800000 */
[----:B------:R-:W-:Y:S01]  /*3880*/  STL [R1+0x11c], R228 ;  /* 0x00011ce401007387 */ /* 0x000fe20000100800 */
[C---:B------:R-:W-:Y:S01]  /*3890*/  SEL R43, R4.reuse, R43, !P1 ;  /* 0x0000002b042b7207 */ /* 0x040fe20004800000 */
[----:B------:R-:W-:Y:S01]  /*38a0*/  IMAD R204, R37, UR6, RZ ;  /* 0x0000000625cc7c24 */ /* 0x000fe2000f8e02ff */
        /* <DEDUP_REMOVED lines=53> */
[----:B------:R3:W-:Y:S01]  /*3c00*/  STL [R1+0xe4], R216 ;  /* 0x0000e4d801007387 */ /* 0x0007e20000100800 */
        /* <DEDUP_REMOVED lines=8> */
[----:B------:R-:W-:Y:S01]  /*3c90*/  SEL R4, RZ, 0x4, !P2 ;  /* 0x00000004ff047807 */ /* 0x000fe20005000000 */
[----:B------:R-:W-:Y:S01]  /*3ca0*/  IMAD R180, R55, UR6, RZ ;  /* 0x0000000637b47c24 */ /* 0x000fe2000f8e02ff */
[-C--:B------:R-:W-:Y:S01]  /*3cb0*/  ISETP.GE.AND P5, PT, R173, R184.reuse, PT ;  /* 0x000000b8ad00720c */ /* 0x080fe20003fa6270 */
[----:B------:R-:W-:Y:S01]  /*3cc0*/  IMAD R181, R53, UR6, RZ ;  /* 0x0000000635b57c24 */ /* 0x000fe2000f8e02ff */
[----:B------:R-:W-:Y:S01]  /*3cd0*/  LOP3.LUT R172, R5, 0xa, RZ, 0xfc, !PT ;  /* 0x0000000a05ac7812 */ /* 0x000fe200078efcff */
[----:B------:R-:W-:Y:S01]  /*3ce0*/  IMAD R183, R51, UR6, RZ ;  /* 0x0000000633b77c24 */ /* 0x000fe2000f8e02ff */
[C---:B------:R-:W-:Y:S01]  /*3cf0*/  LOP3.LUT R164, R5.reuse, 0x14, RZ, 0xfc, !PT ;  /* 0x0000001405a47812 */ /* 0x040fe200078efcff */
[----:B------:R-:W-:Y:S01]  /*3d00*/  STL [R1+0xe0], R215 ;  /* 0x0000e0d701007387 */ /* 0x000fe20000100800 */
[----:B------:R-:W-:Y:S01]  /*3d10*/  LOP3.LUT R177, R5, 0x2, RZ, 0xfc, !PT ;  /* 0x0000000205b17812 */ /* 0x000fe200078efcff */
[----:B------:R-:W-:Y:S01]  /*3d20*/  IMAD R23, R23, UR6, RZ ;  /* 0x0000000617177c24 */ /* 0x000fe2000f8e02ff */
[C---:B------:R-:W-:Y:S01]  /*3d30*/  LOP3.LUT R176, R5.reuse, 0x4, RZ, 0xfc, !PT ;  /* 0x0000000405b07812 */ /* 0x040fe200078efcff */
[----:B------:R-:W-:Y:S01]  /*3d40*/  STL [R1+0xdc], R214 ;  /* 0x0000dcd601007387 */ /* 0x000fe20000100800 */
[----:B------:R-:W-:Y:S01]  /*3d50*/  SEL R19, R4, RZ, !P5 ;  /* 0x000000ff04137207 */ /* 0x000fe20006800000 */
[----:B------:R-:W-:Y:S01]  /*3d60*/  IMAD R10, R10, UR6, RZ ;  /* 0x000000060a0a7c24 */ /* 0x000fe2000f8e02ff */
[C---:B------:R-:W-:Y:S01]  /*3d70*/  LOP3.LUT R175, R5.reuse, 0x6, RZ, 0xfc, !PT ;  /* 0x0000000605af7812 */ /* 0x040fe200078efcff */
[----:B------:R-:W-:Y:S01]  /*3d80*/  STL [R1+0xd8], R213 ;  /* 0x0000d8d501007387 */ /* 0x000fe20000100800 */
[-C--:B------:R-:W-:Y:S01]  /*3d90*/  ISETP.GE.AND P6, PT, R172, R184.reuse, PT ;  /* 0x000000b8ac00720c */ /* 0x080fe20003fc6270 */
[----:B------:R-:W-:Y:S01]  /*3da0*/  IMAD R152, R152, UR6, RZ ;  /* 0x0000000698987c24 */ /* 0x000fe2000f8e02ff */
[-C--:B------:R-:W-:Y:S01]  /*3db0*/  ISETP.GE.AND P5, PT, R164, R184.reuse, PT ;  /* 0x000000b8a400720c */ /* 0x080fe20003fa6270 */
[----:B------:R-:W-:Y:S01]  /*3dc0*/  STL [R1+0xcc], R212 ;  /* 0x0000ccd401007387 */ /* 0x000fe20000100800 */
[----:B------:R-:W-:Y:S01]  /*3dd0*/  LOP3.LUT R161, R5, 0x16, RZ, 0xfc, !PT ;  /* 0x0000001605a17812 */ /* 0x000fe200078efcff */
[----:B------:R-:W-:Y:S01]  /*3de0*/  IMAD R158, R158, UR6, RZ ;  /* 0x000000069e9e7c24 */ /* 0x000fe2000f8e02ff */
[----:B------:R-:W-:Y:S01]  /*3df0*/  LEA R26, P0, R153, UR4, 0x2 ;  /* 0x00000004991a7c11 */ /* 0x000fe2000f8010ff */
[----:B------:R-:W-:Y:S01]  /*3e00*/  STL [R1+0xc8], R211 ;  /* 0x0000c8d301007387 */ /* 0x000fe20000100800 */
[-C--:B------:R-:W-:Y:S01]  /*3e10*/  ISETP.GE.AND P1, PT, R5, R184.reuse, PT ;  /* 0x000000b80500720c */ /* 0x080fe20003f26270 */
[----:B------:R-:W-:Y:S01]  /*3e20*/  ULDC UR4, c[0x0][0x230] ;  /* 0x00008c0000047ab9 */ /* 0x000fe20000000800 */
[-C--:B------:R-:W-:Y:S01]  /*3e30*/  ISETP.GE.AND P4, PT, R177, R184.reuse, PT ;  /* 0x000000b8b100720c */ /* 0x080fe20003f86270 */
[----:B------:R-:W-:Y:S01]  /*3e40*/  STL [R1+0xc4], R210 ;  /* 0x0000c4d201007387 */ /* 0x000fe20000100800 */
[-C--:B------:R-:W-:Y:S01]  /*3e50*/  ISETP.GE.AND P2, PT, R176, R184.reuse, PT ;  /* 0x000000b8b000720c */ /* 0x080fe20003f46270 */
[----:B------:R-:W-:Y:S01]  /*3e60*/  UIADD3 UR4, UR4, -0x40, URZ ;  /* 0xffffffc004047890 */ /* 0x000fe2000fffe03f */
[C---:B------:R-:W-:Y:S01]  /*3e70*/  LOP3.LUT R171, R5.reuse, 0xc, RZ, 0xfc, !PT ;  /* 0x0000000c05ab7812 */ /* 0x040fe200078efcff */
[----:B------:R-:W-:Y:S01]  /*3e80*/  STL [R1+0xc0], R209 ;  /* 0x0000c0d101007387 */ /* 0x000fe20000100800 */
[C---:B------:R-:W-:Y:S01]  /*3e90*/  LOP3.LUT R169, R5.reuse, 0xe, RZ, 0xfc, !PT ;  /* 0x0000000e05a97812 */ /* 0x040fe200078efcff */
[----:B------:R-:W-:Y:S01]  /*3ea0*/  IMAD R162, R162, UR6, RZ ;  /* 0x00000006a2a27c24 */ /* 0x000fe2000f8e02ff */
[----:B------:R-:W-:Y:S01]  /*3eb0*/  LOP3.LUT R168, R5, 0x10, RZ, 0xfc, !PT ;  /* 0x0000001005a87812 */ /* 0x000fe200078efcff */
[----:B------:R-:W-:Y:S01]  /*3ec0*/  STL [R1+0xbc], R208 ;  /* 0x0000bcd001007387 */ /* 0x000fe20000100800 */
[-C--:B------:R-:W-:Y:S01]  /*3ed0*/  ISETP.GE.AND P3, PT, R175, R184.reuse, PT ;  /* 0x000000b8af00720c */ /* 0x080fe20003f66270 */
[----:B------:R-:W-:Y:S01]  /*3ee0*/  IMAD R174, R174, UR6, RZ ;  /* 0x00000006aeae7c24 */ /* 0x000fe2000f8e02ff */
[C---:B------:R-:W-:Y:S01]  /*3ef0*/  SEL R248, R4.reuse, RZ, !P6 ;  /* 0x000000ff04f87207 */ /* 0x040fe20007000000 */
[----:B------:R-:W-:Y:S01]  /*3f00*/  STL [R1+0xb8], R207 ;  /* 0x0000b8cf01007387 */ /* 0x000fe20000100800 */
[----:B------:R-:W-:Y:S01]  /*3f10*/  SEL R15, R4, RZ, !P5 ;  /* 0x000000ff040f7207 */ /* 0x000fe20006800000 */
[----:B------:R-:W-:Y:S01]  /*3f20*/  IMAD R178, R178, UR6, RZ ;  /* 0x00000006b2b27c24 */ /* 0x000fe2000f8e02ff */
[----:B------:R-:W-:Y:S01]  /*3f30*/  LOP3.LUT R166, R5, 0x12, RZ, 0xfc, !PT ;  /* 0x0000001205a67812 */ /* 0x000fe200078efcff */
[----:B------:R-:W-:Y:S01]  /*3f40*/  STL [R1+0xb4], R206 ;  /* 0x0000b4ce01007387 */ /* 0x000fe20000100800 */
[-C--:B------:R-:W-:Y:S01]  /*3f50*/  ISETP.GE.AND P6, PT, R161, R184.reuse, PT ;  /* 0x000000b8a100720c */ /* 0x080fe20003fc6270 */
[----:B------:R-:W-:Y:S01]  /*3f60*/  IMAD R182, R182, UR6, RZ ;  /* 0x00000006b6b67c24 */ /* 0x000fe2000f8e02ff */
[----:B------:R-:W-:Y:S01]  /*3f70*/  ISETP.GE.AND P5, PT, R159, RZ, PT ;  /* 0x000000ff9f00720c */ /* 0x000fe20003fa6270 */
[----:B-1----:R-:W-:Y:S01]  /*3f80*/  IMAD R159, R67, UR6, RZ ;  /* 0x00000006439f7c24 */ /* 0x002fe2000f8e02ff */
[----:B------:R-:W-:Y:S01]  /*3f90*/  LEA.HI.X.SX32 R7, R153, UR5, 0x2, P0 ;  /* 0x0000000599077c11 */ /* 0x000fe200080f16ff */
[----:B--2---:R-:W-:Y:S01]  /*3fa0*/  IMAD R153, R69, UR6, RZ ;  /* 0x0000000645997c24 */ /* 0x004fe2000f8e02ff */
[C---:B------:R-:W-:Y:S01]  /*3fb0*/  SEL R33, R4.reuse, RZ, !P1 ;  /* 0x000000ff04217207 */ /* 0x040fe20004800000 */
[----:B------:R-:W-:Y:S01]  /*3fc0*/  STL [R1+0xb0], R205 ;  /* 0x0000b0cd01007387 */ /* 0x000fe20000100800 */
[C---:B------:R-:W-:Y:S01]  /*3fd0*/  SEL R12, R4.reuse, RZ, !P4 ;  /* 0x000000ff040c7207 */ /* 0x040fe20006000000 */
[----:B------:R-:W-:Y:S01]  /*3fe0*/  ULDC UR5, c[0x0][0x230] ;  /* 0x00008c0000057ab9 */ /* 0x000fe20000000800 */
[----:B------:R-:W-:Y:S01]  /*3ff0*/  SEL R18, R4, RZ, !P2 ;  /* 0x000000ff04127207 */ /* 0x000fe20005000000 */
[----:B------:R-:W-:Y:S01]  /*4000*/  STL [R1+0xac], R204 ;  /* 0x0000accc01007387 */ /* 0x000fe20000100800 */
[-C--:B------:R-:W-:Y:S01]  /*4010*/  ISETP.GE.AND P0, PT, R154, R184.reuse, PT ;  /* 0x000000b89a00720c */ /* 0x080fe20003f06270 */
[----:B------:R-:W-:Y:S01]  /*4020*/  UIADD3 UR5, UR5, -0x60, URZ ;  /* 0xffffffa005057890 */ /* 0x000fe2000fffe03f */
[-C--:B------:R-:W-:Y:S01]  /*4030*/  ISETP.GE.AND P1, PT, R171, R184.reuse, PT ;  /* 0x000000b8ab00720c */ /* 0x080fe20003f26270 */
[----:B------:R-:W-:Y:S01]  /*4040*/  @!P5 IMAD.MOV R20, RZ, RZ, -R20 ;  /* 0x000000ffff14d224 */ /* 0x000fe200078e0a14 */
[-C--:B------:R-:W-:Y:S01]  /*4050*/  ISETP.GE.AND P4, PT, R169, R184.reuse, PT ;  /* 0x000000b8a900720c */ /* 0x080fe20003f86270 */
[----:B------:R-:W-:Y:S01]  /*4060*/  STL [R1+0xa8], R203 ;  /* 0x0000a8cb01007387 */ /* 0x000fe20000100800 */
[-C--:B------:R-:W-:Y:S01]  /*4070*/  ISETP.GE.AND P2, PT, R168, R184.reuse, PT ;  /* 0x000000b8a800720c */ /* 0x080fe20003f46270 */
[----:B------:R-:W-:Y:S01]  /*4080*/  IMAD R186, R186, UR6, RZ ;  /* 0x00000006baba7c24 */ /* 0x000fe2000f8e02ff */
[----:B------:R-:W-:Y:S01]  /*4090*/  SEL R249, R4, RZ, !P3 ;  /* 0x000000ff04f97207 */ /* 0x000fe20005800000 */
[----:B------:R-:W-:Y:S01]  /*40a0*/  STL [R1+0xa4], R202 ;  /* 0x0000a4ca01007387 */ /* 0x000fe20000100800 */
[C---:B------:R-:W-:Y:S01]  /*40b0*/  LOP3.LUT R160, R5.reuse, 0x18, RZ, 0xfc, !PT ;  /* 0x0000001805a07812 */ /* 0x040fe200078efcff */
[----:B------:R-:W-:Y:S01]  /*40c0*/  IMAD R190, R190, UR6, RZ ;  /* 0x00000006bebe7c24 */ /* 0x000fe2000f8e02ff */
[C---:B------:R-:W-:Y:S01]  /*40d0*/  LOP3.LUT R157, R5.reuse, 0x1a, RZ, 0xfc, !PT ;  /* 0x0000001a059d7812 */ /* 0x040fe200078efcff */
[----:B------:R-:W-:Y:S01]  /*40e0*/  STL [R1+0xa0], R201 ;  /* 0x0000a0c901007387 */ /* 0x000fe20000100800 */
[C---:B------:R-:W-:Y:S01]  /*40f0*/  LOP3.LUT R156, R5.reuse, 0x1c, RZ, 0xfc, !PT ;  /* 0x0000001c059c7812 */ /* 0x040fe200078efcff */
[----:B------:R-:W-:Y:S01]  /*4100*/  IMAD R192, R192, UR6, RZ ;  /* 0x00000006c0c07c24 */ /* 0x000fe2000f8e02ff */
[----:B------:R-:W-:Y:S01]  /*4110*/  ISETP.GE.AND P3, PT, R166, R184, PT ;  /* 0x000000b8a600720c */ /* 0x000fe20003f66270 */
[----:B------:R-:W-:Y:S01]  /*4120*/  STL [R1+0x9c], R199 ;  /* 0x00009cc701007387 */ /* 0x000fe20000100800 */
[----:B------:R-:W-:Y:S01]  /*4130*/  SEL R245, R4, RZ, !P6 ;  /* 0x000000ff04f57207 */ /* 0x000fe20007000000 */
[----:B------:R-:W-:Y:S01]  /*4140*/  IMAD R196, R196, UR6, RZ ;  /* 0x00000006c4c47c24 */ /* 0x000fe2000f8e02ff */
[----:B------:R-:W-:Y:S01]  /*4150*/  LOP3.LUT R0, R5, 0x1e, RZ, 0xfc, !PT ;  /* 0x0000001e05007812 */ /* 0x000fe200078efcff */
[----:B------:R-:W-:Y:S01]  /*4160*/  STL [R1+0x98], R198 ;  /* 0x000098c601007387 */ /* 0x000fe20000100800 */
[----:B------:R-:W-:Y:S01]  /*4170*/  ISETP.NE.AND P6, PT, R230, RZ, PT ;  /* 0x000000ffe600720c */ /* 0x000fe20003fc5270 */
[----:B------:R-:W-:Y:S01]  /*4180*/  IMAD R200, R200, UR6, RZ ;  /* 0x00000006c8c87c24 */ /* 0x000fe2000f8e02ff */
[C---:B------:R-:W-:Y:S01]  /*4190*/  SEL R17, R4.reuse, RZ, !P1 ;  /* 0x000000ff04117207 */ /* 0x040fe20004800000 */
[----:B------:R-:W-:Y:S01]  /*41a0*/  STL [R1+0x94], R197 ;  /* 0x000094c501007387 */ /* 0x000fe20000100800 */
[----:B------:R-:W-:-:S02]  /*41b0*/  SEL R247, R4, RZ, !P4 ;  /* 0x000000ff04f77207 */ /* 0x000fc40006000000 */
[C---:B------:R-:W-:Y:S01]  /*41c0*/  SEL R16, R4.reuse, RZ, !P2 ;  /* 0x000000ff04107207 */ /* 0x040fe20005000000 */
[----:B------:R-:W-:Y:S01]  /*41d0*/  STL [R1+0x8c], R195 ;  /* 0x00008cc301007387 */ /* 0x000fe20000100800 */
[----:B------:R-:W-:Y:S02]  /*41e0*/  SEL R34, R4, RZ, !P0 ;  /* 0x000000ff04227207 */ /* 0x000fe40004000000 */
[-C--:B------:R-:W-:Y:S01]  /*41f0*/  ISETP.GE.AND P1, PT, R160, R184.reuse, PT ;  /* 0x000000b8a000720c */ /* 0x080fe20003f26270 */
[----:B------:R-:W-:Y:S01]  /*4200*/  STL [R1+0x80], R194 ;  /* 0x000080c201007387 */ /* 0x000fe20000100800 */
[-C--:B------:R-:W-:Y:S02]  /*4210*/  ISETP.GE.AND P4, PT, R157, R184.reuse, PT ;  /* 0x000000b89d00720c */ /* 0x080fe40003f86270 */
[----:B------:R-:W-:Y:S01]  /*4220*/  ISETP.GE.AND P2, PT, R156, R184, PT ;  /* 0x000000b89c00720c */ /* 0x000fe20003f46270 */
[----:B------:R-:W-:Y:S01]  /*4230*/  STL [R1+0x7c], R193 ;  /* 0x00007cc101007387 */ /* 0x000fe20000100800 */
[----:B------:R-:W-:-:S02]  /*4240*/  SEL R246, R4, RZ, !P3 ;  /* 0x000000ff04f67207 */ /* 0x000fc40005800000 */
[C---:B------:R-:W-:Y:S01]  /*4250*/  LEA R148, P0, R229.reuse, R26, 0x2 ;  /* 0x0000001ae5947211 */ /* 0x040fe200078010ff */
[----:B------:R-:W-:Y:S01]  /*4260*/  STL [R1+0x70], R191 ;  /* 0x000070bf01007387 */ /* 0x000fe20000100800 */
[----:B------:R-:W-:Y:S01]  /*4270*/  ISETP.GE.AND P3, PT, R0, R184, PT ;  /* 0x000000b80000720c */ /* 0x000fe20003f66270 */
[----:B------:R-:W-:Y:S01]  /*4280*/  VIADD R184, R184, 0xffffffe0 ;  /* 0xffffffe0b8b87836 */ /* 0x000fe20000000000 */
[C---:B------:R-:W-:Y:S01]  /*4290*/  SEL R13, R4.reuse, RZ, !P1 ;  /* 0x000000ff040d7207 */ /* 0x040fe20004800000 */
[----:B------:R-:W-:Y:S01]  /*42a0*/  STL [R1+0x64], R189 ;  /* 0x000064bd01007387 */ /* 0x000fe20000100800 */
[C---:B------:R-:W-:Y:S02]  /*42b0*/  SEL R14, R4.reuse, RZ, !P4 ;  /* 0x000000ff040e7207 */ /* 0x040fe40006000000 */
[----:B------:R-:W-:Y:S01]  /*42c0*/  SEL R11, R4, RZ, !P2 ;  /* 0x000000ff040b7207 */ /* 0x000fe20005000000 */
[----:B------:R-:W-:Y:S01]  /*42d0*/  STL [R1+0x60], R188 ;  /* 0x000060bc01007387 */ /* 0x000fe20000100800 */
[----:B------:R-:W-:-:S02]  /*42e0*/  LEA.HI.X.SX32 R149, R229, R7, 0x2, P0 ;  /* 0x00000007e5957211 */ /* 0x000fc400000f16ff */
[----:B------:R-:W-:Y:S01]  /*42f0*/  SEL R4, R4, RZ, !P3 ;  /* 0x000000ff04047207 */ /* 0x000fe20005800000 */
[----:B------:R-:W-:Y:S01]  /*4300*/  STL [R1+0x54], R187 ;  /* 0x000054bb01007387 */ /* 0x000fe20000100800 */
[CC--:B------:R-:W-:Y:S02]  /*4310*/  LEA R146, P0, R227.reuse, R26.reuse, 0x2 ;  /* 0x0000001ae3927211 */ /* 0x0c0fe400078010ff */
[-C--:B------:R-:W-:Y:S01]  /*4320*/  LEA R144, P5, R228, R26.reuse, 0x2 ;  /* 0x0000001ae4907211 */ /* 0x080fe200078a10ff */
[----:B------:R-:W-:Y:S01]  /*4330*/  STL [R1+0x4c], R183 ;  /* 0x00004cb701007387 */ /* 0x000fe20000100800 */
[----:B------:R-:W-:Y:S02]  /*4340*/  LEA R142, P3, R226, R26, 0x2 ;  /* 0x0000001ae28e7211 */ /* 0x000fe400078610ff */
[----:B------:R-:W-:Y:S01]  /*4350*/  LEA.HI.X.SX32 R147, R227, R7, 0x2, P0 ;  /* 0x00000007e3937211 */ /* 0x000fe200000f16ff */
[----:B------:R-:W-:Y:S01]  /*4360*/  STL [R1+0x44], R181 ;  /* 0x000044b501007387 */ /* 0x000fe20000100800 */
[----:B------:R-:W-:-:S02]  /*4370*/  @!P6 LOP3.LUT R20, RZ, R230, RZ, 0x33, !PT ;  /* 0x000000e6ff14e212 */ /* 0x000fc400078e33ff */
[----:B------:R-:W-:Y:S01]  /*4380*/  LEA.HI.X.SX32 R145, R228, R7, 0x2, P5 ;  /* 0x00000007e4917211 */ /* 0x000fe200028f16ff */
[----:B------:R-:W-:Y:S01]  /*4390*/  STL [R1+0x3c], R180 ;  /* 0x00003cb401007387 */ /* 0x000fe20000100800 */
[-C--:B------:R-:W-:Y:S01]  /*43a0*/  LEA R140, P0, R224, R26.reuse, 0x2 ;  /* 0x0000001ae08c7211 */ /* 0x080fe200078010ff */
[----:B------:R-:W-:Y:S01]  /*43b0*/  IMAD R185, R20, R185, RZ ;  /* 0x000000b914b97224 */ /* 0x000fe200078e02ff */
[----:B------:R-:W-:Y:S01]  /*43c0*/  LEA.HI.X.SX32 R143, R226, R7, 0x2, P3 ;  /* 0x00000007e28f7211 */ /* 0x000fe200018f16ff */
[----:B------:R-:W-:Y:S01]  /*43d0*/  STL [R1+0x38], R179 ;  /* 0x000038b301007387 */ /* 0x000fe20000100800 */
[-C--:B------:R-:W-:Y:S02]  /*43e0*/  LEA R82, P5, R225, R26.reuse, 0x2 ;  /* 0x0000001ae1527211 */ /* 0x080fe400078a10ff */
[-C--:B------:R-:W-:Y:S01]  /*43f0*/  LEA R80, P6, R223, R26.reuse, 0x2 ;  /* 0x0000001adf507211 */ /* 0x080fe200078c10ff */
[----:B------:R-:W-:Y:S01]  /*4400*/  STL [R1+0x30], R170 ;  /* 0x000030aa01007387 */ /* 0x000fe20000100800 */
[----:B------:R-:W-:-:S02]  /*4410*/  LEA R24, P3, R222, R26, 0x2 ;  /* 0x0000001ade187211 */ /* 0x000fc400078610ff */
[-C--:B------:R-:W-:Y:S01]  /*4420*/  LEA.HI.X.SX32 R141, R224, R7.reuse, 0x2, P0 ;  /* 0x00000007e08d7211 */ /* 0x080fe200000f16ff */
[----:B------:R-:W-:Y:S01]  /*4430*/  STL [R1+0x28], R167 ;  /* 0x000028a701007387 */ /* 0x000fe20000100800 */
[-C--:B------:R-:W-:Y:S02]  /*4440*/  LEA.HI.X.SX32 R83, R225, R7.reuse, 0x2, P5 ;  /* 0x00000007e1537211 */ /* 0x080fe400028f16ff */
[-C--:B------:R-:W-:Y:S01]  /*4450*/  LEA.HI.X.SX32 R81, R223, R7.reuse, 0x2, P6 ;  /* 0x00000007df517211 */ /* 0x080fe200030f16ff */
[----:B------:R-:W-:Y:S01]  /*4460*/  STL [R1+0x20], R165 ;  /* 0x000020a501007387 */ /* 0x000fe20000100800 */
[-C--:B------:R-:W-:Y:S02]  /*4470*/  LEA R138, P0, R220, R26.reuse, 0x2 ;  /* 0x0000001adc8a7211 */ /* 0x080fe400078010ff */
[----:B------:R-:W-:Y:S01]  /*4480*/  LEA.HI.X.SX32 R25, R222, R7, 0x2, P3 ;  /* 0x00000007de197211 */ /* 0x000fe200018f16ff */
[----:B------:R-:W-:Y:S01]  /*4490*/  STL [R1+0x14], R163 ;  /* 0x000014a301007387 */ /* 0x000fe20000100800 */
[----:B------:R-:W-:-:S02]  /*44a0*/  LEA R78, P5, R221, R26, 0x2 ;  /* 0x0000001add4e7211 */ /* 0x000fc400078a10ff */
[-C--:B------:R-:W-:Y:S01]  /*44b0*/  LEA R76, P6, R219, R26.reuse, 0x2 ;  /* 0x0000001adb4c7211 */ /* 0x080fe200078c10ff */
[----:B------:R-:W-:Y:S01]  /*44c0*/  STL [R1+0x10], R159 ;  /* 0x0000109f01007387 */ /* 0x000fe20000100800 */
[-C--:B------:R-:W-:Y:S02]  /*44d0*/  LEA R136, P3, R218, R26.reuse, 0x2 ;  /* 0x0000001ada887211 */ /* 0x080fe400078610ff */
[-C--:B------:R-:W-:Y:S01]  /*44e0*/  LEA.HI.X.SX32 R139, R220, R7.reuse, 0x2, P0 ;  /* 0x00000007dc8b7211 */ /* 0x080fe200000f16ff */
[----:B------:R1:W-:Y:S01]  /*44f0*/  STL [R1+0xc], R153 ;  /* 0x00000c9901007387 */ /* 0x0003e20000100800 */
[-C--:B------:R-:W-:Y:S02]  /*4500*/  LEA.HI.X.SX32 R79, R221, R7.reuse, 0x2, P5 ;  /* 0x00000007dd4f7211 */ /* 0x080fe400028f16ff */
[----:B------:R-:W-:Y:S02]  /*4510*/  LEA.HI.X.SX32 R77, R219, R7, 0x2, P6 ;  /* 0x00000007db4d7211 */ /* 0x000fe400030f16ff */
[----:B------:R-:W-:-:S02]  /*4520*/  LEA R134, P0, R217, R26, 0x2 ;  /* 0x0000001ad9867211 */ /* 0x000fc400078010ff */
[-C--:B------:R-:W-:Y:S02]  /*4530*/  LEA.HI.X.SX32 R137, R218, R7.reuse, 0x2, P3 ;  /* 0x00000007da897211 */ /* 0x080fe400018f16ff */
[-C--:B------:R-:W-:Y:S02]  /*4540*/  LEA R74, P5, R22, R26.reuse, 0x2 ;  /* 0x0000001a164a7211 */ /* 0x080fe400078a10ff */
[-C--:B------:R-:W-:Y:S02]  /*4550*/  LEA R72, P6, R216, R26.reuse, 0x2 ;  /* 0x0000001ad8487211 */ /* 0x080fe400078c10ff */
[----:B------:R-:W-:Y:S02]  /*4560*/  LEA R132, P3, R215, R26, 0x2 ;  /* 0x0000001ad7847211 */ /* 0x000fe400078610ff */
[-C--:B------:R-:W-:Y:S02]  /*4570*/  LEA.HI.X.SX32 R135, R217, R7.reuse, 0x2, P0 ;  /* 0x00000007d9877211 */ /* 0x080fe400000f16ff */
[----:B------:R-:W-:-:S02]  /*4580*/  LEA.HI.X.SX32 R75, R22, R7, 0x2, P5 ;  /* 0x00000007164b7211 */ /* 0x000fc400028f16ff */
[-C--:B------:R-:W-:Y:S02]  /*4590*/  LEA.HI.X.SX32 R73, R216, R7.reuse, 0x2, P6 ;  /* 0x00000007d8497211 */ /* 0x080fe400030f16ff */
[-C--:B------:R-:W-:Y:S02]  /*45a0*/  LEA R130, P0, R213, R26.reuse, 0x2 ;  /* 0x0000001ad5827211 */ /* 0x080fe400078010ff */
[----:B------:R-:W-:Y:S02]  /*45b0*/  LEA.HI.X.SX32 R133, R215, R7, 0x2, P3 ;  /* 0x00000007d7857211 */ /* 0x000fe400018f16ff */
[-C--:B------:R-:W-:Y:S02]  /*45c0*/  LEA R70, P5, R214, R26.reuse, 0x2 ;  /* 0x0000001ad6467211 */ /* 0x080fe400078a10ff */
[-C--:B------:R-:W-:Y:S02]  /*45d0*/  LEA R68, P6, R212, R26.reuse, 0x2 ;  /* 0x0000001ad4447211 */ /* 0x080fe400078c10ff */
[----:B------:R-:W-:-:S02]  /*45e0*/  LEA R128, P3, R211, R26, 0x2 ;  /* 0x0000001ad3807211 */ /* 0x000fc400078610ff */
[-C--:B------:R-:W-:Y:S02]  /*45f0*/  LEA.HI.X.SX32 R131, R213, R7.reuse, 0x2, P0 ;  /* 0x00000007d5837211 */ /* 0x080fe400000f16ff */
[-C--:B------:R-:W-:Y:S02]  /*4600*/  LEA.HI.X.SX32 R71, R214, R7.reuse, 0x2, P5 ;  /* 0x00000007d6477211 */ /* 0x080fe400028f16ff */
[-C--:B------:R-:W-:Y:S02]  /*4610*/  LEA.HI.X.SX32 R69, R212, R7.reuse, 0x2, P6 ;  /* 0x00000007d4457211 */ /* 0x080fe400030f16ff */
[-C--:B------:R-:W-:Y:S02]  /*4620*/  LEA R126, P0, R209, R26.reuse, 0x2 ;  /* 0x0000001ad17e7211 */ /* 0x080fe400078010ff */
[----:B------:R-:W-:Y:S02]  /*4630*/  LEA.HI.X.SX32 R129, R211, R7, 0x2, P3 ;  /* 0x00000007d3817211 */ /* 0x000fe400018f16ff */
[----:B------:R-:W-:-:S02]  /*4640*/  LEA R66, P5, R210, R26, 0x2 ;  /* 0x0000001ad2427211 */ /* 0x000fc400078a10ff */
[-C--:B------:R-:W-:Y:S02]  /*4650*/  LEA R64, P6, R208, R26.reuse, 0x2 ;  /* 0x0000001ad0407211 */ /* 0x080fe400078c10ff */
[-C--:B------:R-:W-:Y:S02]  /*4660*/  LEA R124, P3, R207, R26.reuse, 0x2 ;  /* 0x0000001acf7c7211 */ /* 0x080fe400078610ff */
[-C--:B------:R-:W-:Y:S02]  /*4670*/  LEA.HI.X.SX32 R127, R209, R7.reuse, 0x2, P0 ;  /* 0x00000007d17f7211 */ /* 0x080fe400000f16ff */
        /* <DEDUP_REMOVED lines=18> */
[-C--:B---3--:R-:W-:Y:S02]  /*47a0*/  LEA R216, P0, R195, R26.reuse, 0x2 ;  /* 0x0000001ac3d87211 */ /* 0x088fe400078010ff */
[----:B------:R-:W-:Y:S02]  /*47b0*/  LEA.HI.X.SX32 R117, R198, R7, 0x2, P3 ;  /* 0x00000007c6757211 */ /* 0x000fe400018f16ff */
[----:B------:R-:W-:-:S02]  /*47c0*/  LEA R218, P5, R197, R26, 0x2 ;  /* 0x0000001ac5da7211 */ /* 0x000fc400078a10ff */
[CC--:B------:R-:W-:Y:S02]  /*47d0*/  LEA R114, P6, R194.reuse, R26.reuse, 0x2 ;  /* 0x0000001ac2727211 */ /* 0x0c0fe400078c10ff */
        /* <DEDUP_REMOVED lines=29> */
[----:B------:R-:W-:Y:S02]  /*49b0*/  LEA.HI.X.SX32 R43, R163, R7, 0x2, P3 ;  /* 0x00000007a32b7211 */ /* 0x000fe400018f16ff */
[-C--:B------:R-:W-:Y:S02]  /*49c0*/  ISETP.GE.AND P4, PT, R5, R184.reuse, PT ;  /* 0x000000b80500720c */ /* 0x080fe40003f86270 */
[----:B------:R-:W-:Y:S02]  /*49d0*/  ISETP.GE.AND P2, PT, R177, R184, PT ;  /* 0x000000b8b100720c */ /* 0x000fe40003f46270 */
[----:B------:R-:W-:Y:S02]  /*49e0*/  LEA R100, P5, R159, R26, 0x2 ;  /* 0x0000001a9f647211 */ /* 0x000fe400078a10ff */
[-C--:B------:R-:W-:Y:S02]  /*49f0*/  ISETP.GE.AND P6, PT, R176, R184.reuse, PT ;  /* 0x000000b8b000720c */ /* 0x080fe40003fc6270 */
[----:B------:R-:W-:-:S02]  /*4a00*/  ISETP.GE.AND P3, PT, R175, R184, PT ;  /* 0x000000b8af00720c */ /* 0x000fc40003f66270 */
[-C--:B------:R-:W-:Y:S01]  /*4a10*/  LEA.HI.X.SX32 R41, R153, R7.reuse, 0x2, P0 ;  /* 0x0000000799297211 */ /* 0x080fe200000f16ff */
[----:B-1----:R-:W-:Y:S01]  /*4a20*/  IMAD R153, R21, UR6, RZ ;  /* 0x0000000615997c24 */ /* 0x002fe2000f8e02ff */
[----:B------:R-:W-:Y:S02]  /*4a30*/  LEA.HI.X.SX32 R101, R159, R7, 0x2, P5 ;  /* 0x000000079f657211 */ /* 0x000fe400028f16ff */
[----:B------:R-:W-:Y:S02]  /*4a40*/  ISETP.GE.AND P0, PT, R173, R184, PT ;  /* 0x000000b8ad00720c */ /* 0x000fe40003f06270 */
[----:B------:R-:W-:Y:S01]  /*4a50*/  SEL R243, RZ, 0x4, P4 ;  /* 0x00000004fff37807 */ /* 0x000fe20002000000 */
[----:B------:R-:W-:Y:S01]  /*4a60*/  STL [R1+0x8], R153 ;  /* 0x0000089901007387 */ /* 0x000fe20000100800 */
[----:B------:R-:W-:Y:S02]  /*4a70*/  SEL R244, RZ, 0x4, P2 ;  /* 0x00000004fff47807 */ /* 0x000fe40001000000 */
[----:B------:R-:W-:Y:S01]  /*4a80*/  SEL R242, RZ, 0x4, P6 ;  /* 0x00000004fff27807 */ /* 0x000fe20003000000 */
[----:B------:R1:W-:Y:S01]  /*4a90*/  STL [R1+0x134], R23 ;  /* 0x0001341701007387 */ /* 0x0003e20000100800 */
[----:B------:R-:W-:-:S02]  /*4aa0*/  SEL R241, RZ, 0x4, P3 ;  /* 0x00000004fff17807 */ /* 0x000fc40001800000 */
[-C--:B------:R-:W-:Y:S01]  /*4ab0*/  ISETP.GE.AND P5, PT, R172, R184.reuse, PT ;  /* 0x000000b8ac00720c */ /* 0x080fe20003fa6270 */
[----:B------:R2:W-:Y:S01]  /*4ac0*/  STL [R1+0x138], R10 ;  /* 0x0001380a01007387 */ /* 0x0005e20000100800 */
[-C--:B------:R-:W-:Y:S02]  /*4ad0*/  ISETP.GE.AND P4, PT, R171, R184.reuse, PT ;  /* 0x000000b8ab00720c */ /* 0x080fe40003f86270 */
[-C--:B------:R-:W-:Y:S02]  /*4ae0*/  ISETP.GE.AND P2, PT, R169, R184.reuse, PT ;  /* 0x000000b8a900720c */ /* 0x080fe40003f46270 */
[-C--:B------:R-:W-:Y:S02]  /*4af0*/  ISETP.GE.AND P6, PT, R168, R184.reuse, PT ;  /* 0x000000b8a800720c */ /* 0x080fe40003fc6270 */
[----:B------:R-:W-:Y:S02]  /*4b00*/  ISETP.GE.AND P3, PT, R166, R184, PT ;  /* 0x000000b8a600720c */ /* 0x000fe40003f66270 */
[----:B------:R-:W-:-:S02]  /*4b10*/  SEL R240, RZ, 0x4, P0 ;  /* 0x00000004fff07807 */ /* 0x000fc40000000000 */
[----:B------:R-:W-:Y:S02]  /*4b20*/  ISETP.GE.AND P0, PT, R164, R184, PT ;  /* 0x000000b8a400720c */ /* 0x000fe40003f06270 */
[----:B------:R-:W-:Y:S02]  /*4b30*/  SEL R239, RZ, 0x4, P5 ;  /* 0x00000004ffef7807 */ /* 0x000fe40002800000 */
[----:B------:R-:W-:Y:S02]  /*4b40*/  SEL R237, RZ, 0x4, P4 ;  /* 0x00000004ffed7807 */ /* 0x000fe40002000000 */
[----:B------:R-:W-:Y:S02]  /*4b50*/  SEL R236, RZ, 0x4, P2 ;  /* 0x00000004ffec7807 */ /* 0x000fe40001000000 */
[----:B------:R-:W-:Y:S02]  /*4b60*/  SEL R233, RZ, 0x4, P6 ;  /* 0x00000004ffe97807 */ /* 0x000fe40003000000 */
[----:B------:R-:W-:-:S02]  /*4b70*/  SEL R234, RZ, 0x4, P3 ;  /* 0x00000004ffea7807 */ /* 0x000fc40001800000 */
[-C--:B------:R-:W-:Y:S02]  /*4b80*/  ISETP.GE.AND P1, PT, R154, R184.reuse, PT ;  /* 0x000000b89a00720c */ /* 0x080fe40003f26270 */
[-C--:B------:R-:W-:Y:S02]  /*4b90*/  ISETP.GE.AND P5, PT, R161, R184.reuse, PT ;  /* 0x000000b8a100720c */ /* 0x080fe40003fa6270 */
[-C--:B------:R-:W-:Y:S02]  /*4ba0*/  ISETP.GE.AND P4, PT, R160, R184.reuse, PT ;  /* 0x000000b8a000720c */ /* 0x080fe40003f86270 */
[-C--:B------:R-:W-:Y:S02]  /*4bb0*/  ISETP.GE.AND P2, PT, R157, R184.reuse, PT ;  /* 0x000000b89d00720c */ /* 0x080fe40003f46270 */
[-C--:B------:R-:W-:Y:S02]  /*4bc0*/  ISETP.GE.AND P6, PT, R156, R184.reuse, PT ;  /* 0x000000b89c00720c */ /* 0x080fe40003fc6270 */
[----:B------:R-:W-:-:S02]  /*4bd0*/  ISETP.GE.AND P3, PT, R0, R184, PT ;  /* 0x000000b80000720c */ /* 0x000fc40003f66270 */
[----:B------:R-:W-:Y:S02]  /*4be0*/  SEL R150, RZ, 0x4, P0 ;  /* 0x00000004ff967807 */ /* 0x000fe40000000000 */
[----:B------:R-:W-:Y:S02]  /*4bf0*/  ISETP.GT.AND P0, PT, R155, 0x3f, PT ;  /* 0x0000003f9b00780c */ /* 0x000fe40003f04270 */
[----:B------:R-:W-:Y:S02]  /*4c00*/  SEL R22, RZ, 0x4, P1 ;  /* 0x00000004ff167807 */ /* 0x000fe40000800000 */
[----:B------:R-:W-:Y:S02]  /*4c10*/  SEL R230, RZ, 0x4, P5 ;  /* 0x00000004ffe67807 */ /* 0x000fe40002800000 */
[----:B------:R-:W-:Y:S02]  /*4c20*/  SEL R85, RZ, 0x4, P4 ;  /* 0x00000004ff557807 */ /* 0x000fe40002000000 */
[----:B------:R-:W-:-:S02]  /*4c30*/  SEL R226, RZ, 0x4, P2 ;  /* 0x00000004ffe27807 */ /* 0x000fc40001000000 */
[----:B------:R-:W-:Y:S02]  /*4c40*/  SEL R84, RZ, 0x4, P6 ;  /* 0x00000004ff547807 */ /* 0x000fe40003000000 */
[----:B------:R-:W-:Y:S02]  /*4c50*/  SEL R222, RZ, 0x4, P3 ;  /* 0x00000004ffde7807 */ /* 0x000fe40001800000 */
[----:B------:R-:W-:Y:S02]  /*4c60*/  SEL R22, R22, RZ, P0 ;  /* 0x000000ff16167207 */ /* 0x000fe40000000000 */
[----:B------:R-:W-:Y:S02]  /*4c70*/  SEL R243, R243, RZ, P0 ;  /* 0x000000fff3f37207 */ /* 0x000fe40000000000 */
[----:B------:R-:W-:Y:S02]  /*4c80*/  SEL R244, R244, RZ, P0 ;  /* 0x000000fff4f47207 */ /* 0x000fe40000000000 */
[----:B------:R-:W-:-:S02]  /*4c90*/  SEL R242, R242, RZ, P0 ;  /* 0x000000fff2f27207 */ /* 0x000fc40000000000 */
[----:B------:R-:W-:Y:S02]  /*4ca0*/  SEL R241, R241, RZ, P0 ;  /* 0x000000fff1f17207 */ /* 0x000fe40000000000 */
[----:B------:R-:W-:Y:S02]  /*4cb0*/  SEL R240, R240, RZ, P0 ;  /* 0x000000fff0f07207 */ /* 0x000fe40000000000 */
        /* <DEDUP_REMOVED lines=11> */
[----:B------:R-:W-:Y:S02]  /*4d70*/  ISETP.GE.AND P0, PT, R176, UR4, PT ;  /* 0x00000004b0007c0c */ /* 0x000fe4000bf06270 */
[----:B------:R-:W-:Y:S02]  /*4d80*/  ISETP.GE.AND P2, PT, R154, UR4, PT ;  /* 0x000000049a007c0c */ /* 0x000fe4000bf46270 */
[----:B------:R-:W-:Y:S02]  /*4d90*/  SEL R163, RZ, 0x4, P0 ;  /* 0x00000004ffa37807 */ /* 0x000fe40000000000 */
[----:B------:R-:W-:Y:S02]  /*4da0*/  ISETP.GE.AND P0, PT, R172, UR4, PT ;  /* 0x00000004ac007c0c */ /* 0x000fe4000bf06270 */
[----:B------:R-:W-:-:S02]  /*4db0*/  SEL R21, RZ, 0x4, P2 ;  /* 0x00000004ff157807 */ /* 0x000fc40001000000 */
[----:B------:R-:W-:Y:S02]  /*4dc0*/  SEL R170, RZ, 0x4, P0 ;  /* 0x00000004ffaa7807 */ /* 0x000fe40000000000 */
[----:B------:R-:W-:Y:S02]  /*4dd0*/  LEA R38, P0, R23, R26, 0x2 ;  /* 0x0000001a17267211 */ /* 0x000fe400078010ff */
[----:B------:R-:W-:Y:S02]  /*4de0*/  ISETP.GE.AND P2, PT, R171, UR4, PT ;  /* 0x00000004ab007c0c */ /* 0x000fe4000bf46270 */
[----:B------:R-:W-:Y:S02]  /*4df0*/  LEA.HI.X.SX32 R39, R23, R7, 0x2, P0 ;  /* 0x0000000717277211 */ /* 0x000fe400000f16ff */
[----:B------:R-:W-:Y:S02]  /*4e00*/  SEL R179, RZ, 0x4, P2 ;  /* 0x00000004ffb37807 */ /* 0x000fe40001000000 */
[----:B------:R-:W-:-:S02]  /*4e10*/  ISETP.GE.AND P3, PT, R177, UR4, PT ;  /* 0x00000004b1007c0c */ /* 0x000fc4000bf66270 */
[----:B------:R-:W-:Y:S02]  /*4e20*/  ISETP.GE.AND P0, PT, R168, UR4, PT ;  /* 0x00000004a8007c0c */ /* 0x000fe4000bf06270 */
[----:B------:R-:W-:Y:S02]  /*4e30*/  ISETP.GE.AND P2, PT, R166, UR4, PT ;  /* 0x00000004a6007c0c */ /* 0x000fe4000bf46270 */
[----:B------:R-:W-:Y:S02]  /*4e40*/  ISETP.NE.U32.AND P4, PT, R22, RZ, PT ;  /* 0x000000ff1600720c */ /* 0x000fe40003f85070 */
[----:B------:R-:W-:Y:S02]  /*4e50*/  SEL R22, RZ, 0x4, P3 ;  /* 0x00000004ff167807 */ /* 0x000fe40001800000 */
[----:B------:R-:W-:Y:S02]  /*4e60*/  SEL R184, RZ, 0x4, P0 ;  /* 0x00000004ffb87807 */ /* 0x000fe40000000000 */
[----:B------:R-:W-:-:S02]  /*4e70*/  SEL R187, RZ, 0x4, P2 ;  /* 0x00000004ffbb7807 */ /* 0x000fc40001000000 */
[----:B------:R-:W-:Y:S02]  /*4e80*/  ISETP.GE.AND P3, PT, R173, UR4, PT ;  /* 0x00000004ad007c0c */ /* 0x000fe4000bf66270 */
[----:B------:R-:W-:Y:S02]  /*4e90*/  ISETP.GE.AND P0, PT, R164, UR4, PT ;  /* 0x00000004a4007c0c */ /* 0x000fe4000bf06270 */
[----:B------:R-:W-:Y:S02]  /*4ea0*/  ISETP.GE.AND P2, PT, R161, UR4, PT ;  /* 0x00000004a1007c0c */ /* 0x000fe4000bf46270 */
[----:B------:R-:W-:Y:S02]  /*4eb0*/  ISETP.GE.AND P6, PT, R5, UR4, PT ;  /* 0x0000000405007c0c */ /* 0x000fe4000bfc6270 */
[----:B------:R-:W-:Y:S02]  /*4ec0*/  SEL R167, RZ, 0x4, P3 ;  /* 0x00000004ffa77807 */ /* 0x000fe40001800000 */
[----:B------:R-:W-:-:S02]  /*4ed0*/  SEL R191, RZ, 0x4, P0 ;  /* 0x00000004ffbf7807 */ /* 0x000fc40000000000 */
[----:B------:R-:W-:Y:S02]  /*4ee0*/  SEL R193, RZ, 0x4, P2 ;  /* 0x00000004ffc17807 */ /* 0x000fe40001000000 */
[----:B------:R-:W-:Y:S02]  /*4ef0*/  LEA R98, P3, R153, R26, 0x2 ;  /* 0x0000001a99627211 */ /* 0x000fe400078610ff */
[----:B------:R-:W-:Y:S02]  /*4f00*/  ISETP.GE.AND P0, PT, R160, UR4, PT ;  /* 0x00000004a0007c0c */ /* 0x000fe4000bf06270 */
[----:B------:R-:W-:Y:S02]  /*4f10*/  ISETP.GE.AND P2, PT, R157, UR4, PT ;  /* 0x000000049d007c0c */ /* 0x000fe4000bf46270 */
[----:B------:R-:W-:Y:S02]  /*4f20*/  SEL R159, RZ, 0x4, P6 ;  /* 0x00000004ff9f7807 */ /* 0x000fe40003000000 */
[----:B------:R-:W-:-:S02]  /*4f30*/  ISETP.GE.AND P6, PT, R175, UR4, PT ;  /* 0x00000004af007c0c */ /* 0x000fc4000bfc6270 */
[----:B------:R-:W-:Y:S02]  /*4f40*/  LEA.HI.X.SX32 R99, R153, R7, 0x2, P3 ;  /* 0x0000000799637211 */ /* 0x000fe400018f16ff */
[----:B------:R-:W-:Y:S02]  /*4f50*/  SEL R197, RZ, 0x4, P0 ;  /* 0x00000004ffc57807 */ /* 0x000fe40000000000 */
[----:B------:R-:W-:Y:S02]  /*4f60*/  SEL R201, RZ, 0x4, P2 ;  /* 0x00000004ffc97807 */ /* 0x000fe40001000000 */
[----:B------:R-:W-:Y:S02]  /*4f70*/  ISETP.GE.AND P3, PT, R169, UR4, PT ;  /* 0x00000004a9007c0c */ /* 0x000fe4000bf66270 */
[----:B------:R-:W-:Y:S02]  /*4f80*/  ISETP.GE.AND P0, PT, R156, UR4, PT ;  /* 0x000000049c007c0c */ /* 0x000fe4000bf06270 */
[----:B------:R-:W-:Y:S01]  /*4f90*/  ISETP.GE.AND P2, PT, R0, UR4, PT ;  /* 0x0000000400007c0c */ /* 0x000fe2000bf46270 */
[----:B------:R-:W-:Y:S01]  /*4fa0*/  ULDC UR4, c[0x0][0x230] ;  /* 0x00008c0000047ab9 */ /* 0x000fe20000000800 */
[----:B------:R-:W-:Y:S01]  /*4fb0*/  SEL R165, RZ, 0x4, P6 ;  /* 0x00000004ffa57807 */ /* 0x000fe20003000000 */
[----:B------:R-:W-:Y:S01]  /*4fc0*/  UIADD3 UR4, UR4, -0x80, URZ ;  /* 0xffffff8004047890 */ /* 0x000fe2000fffe03f */
[----:B------:R-:W-:-:S02]  /*4fd0*/  ISETP.GT.AND P6, PT, R155, 0x5f, PT ;  /* 0x0000005f9b00780c */ /* 0x000fc40003fc4270 */
[----:B------:R-:W-:Y:S02]  /*4fe0*/  SEL R183, RZ, 0x4, P3 ;  /* 0x00000004ffb77807 */ /* 0x000fe40001800000 */
[----:B------:R-:W-:Y:S02]  /*4ff0*/  SEL R221, RZ, 0x4, P0 ;  /* 0x00000004ffdd7807 */ /* 0x000fe40000000000 */
[----:B------:R-:W-:Y:S02]  /*5000*/  SEL R220, RZ, 0x4, P2 ;  /* 0x00000004ffdc7807 */ /* 0x000fe40001000000 */
        /* <DEDUP_REMOVED lines=17> */
[----:B------:R-:W-:Y:S02]  /*5120*/  ISETP.GE.AND P0, PT, R5, UR5, PT ;  /* 0x0000000505007c0c */ /* 0x000fe4000bf06270 */
[----:B------:R-:W-:Y:S02]  /*5130*/  ISETP.GE.AND P6, PT, R176, UR5, PT ;  /* 0x00000005b0007c0c */ /* 0x000fe4000bfc6270 */
[----:B------:R-:W-:Y:S02]  /*5140*/  ISETP.GE.AND P2, PT, R177, UR5, PT ;  /* 0x00000005b1007c0c */ /* 0x000fe4000bf46270 */
[----:B------:R-:W-:-:S02]  /*5150*/  SEL R224, RZ, 0x4, P0 ;  /* 0x00000004ffe07807 */ /* 0x000fc40000000000 */
[----:B------:R-:W-:Y:S02]  /*5160*/  SEL R225, RZ, 0x4, P6 ;  /* 0x00000004ffe17807 */ /* 0x000fe40003000000 */
[----:B------:R-:W-:Y:S02]  /*5170*/  ISETP.GE.AND P0, PT, R175, UR5, PT ;  /* 0x00000005af007c0c */ /* 0x000fe4000bf06270 */
[----:B------:R-:W-:Y:S02]  /*5180*/  SEL R223, RZ, 0x4, P2 ;  /* 0x00000004ffdf7807 */ /* 0x000fe40001000000 */
        /* <DEDUP_REMOVED lines=14> */
[----:B------:R-:W-:-:S02]  /*5270*/  ISETP.NE.U32.AND P3, PT, R21, RZ, PT ;  /* 0x000000ff1500720c */ /* 0x000fc40003f65070 */
[----:B------:R-:W-:Y:S02]  /*5280*/  SEL R21, RZ, 0x4, P0 ;  /* 0x00000004ff157807 */ /* 0x000fe40000000000 */
[----:B------:R-:W-:Y:S02]  /*5290*/  SEL R250, RZ, 0x4, P6 ;  /* 0x00000004fffa7807 */ /* 0x000fe40003000000 */
[----:B------:R-:W-:Y:S02]  /*52a0*/  ISETP.GE.AND P0, PT, R160, UR5, PT ;  /* 0x00000005a0007c0c */ /* 0x000fe4000bf06270 */
[----:B------:R-:W-:Y:S02]  /*52b0*/  SEL R238, RZ, 0x4, P2 ;  /* 0x00000004ffee7807 */ /* 0x000fe40001000000 */
[----:B------:R-:W-:Y:S02]  /*52c0*/  LEA R96, P6, R10, R26, 0x2 ;  /* 0x0000001a0a607211 */ /* 0x000fe400078c10ff */
[----:B------:R-:W-:-:S02]  /*52d0*/  ISETP.GE.AND P2, PT, R154, UR5, PT ;  /* 0x000000059a007c0c */ /* 0x000fc4000bf46270 */
[----:B------:R-:W-:Y:S02]  /*52e0*/  SEL R251, RZ, 0x4, P0 ;  /* 0x00000004fffb7807 */ /* 0x000fe40000000000 */
[----:B------:R-:W-:Y:S02]  /*52f0*/  LEA.HI.X.SX32 R97, R10, R7, 0x2, P6 ;  /* 0x000000070a617211 */ /* 0x000fe400030f16ff */
[----:B------:R-:W-:Y:S02]  /*5300*/  ISETP.GT.AND P0, PT, R155, 0x7f, PT ;  /* 0x0000007f9b00780c */ /* 0x000fe40003f04270 */
[----:B------:R-:W-:Y:S02]  /*5310*/  SEL R27, RZ, 0x4, P2 ;  /* 0x00000004ff1b7807 */ /* 0x000fe40001000000 */
[----:B------:R-:W-:Y:S02]  /*5320*/  ISETP.GE.AND P6, PT, R157, UR5, PT ;  /* 0x000000059d007c0c */ /* 0x000fe4000bfc6270 */
[----:B------:R-:W-:-:S02]  /*5330*/  ISETP.GE.AND P2, PT, R156, UR5, PT ;  /* 0x000000059c007c0c */ /* 0x000fc4000bf46270 */
[----:B------:R-:W-:Y:S02]  /*5340*/  SEL R27, R27, RZ, P0 ;  /* 0x000000ff1b1b7207 */ /* 0x000fe40000000000 */
[----:B------:R-:W-:Y:S02]  /*5350*/  SEL R252, RZ, 0x4, P6 ;  /* 0x00000004fffc7807 */ /* 0x000fe40003000000 */
[----:B------:R-:W-:Y:S02]  /*5360*/  ISETP.GE.AND P6, PT, R0, UR5, PT ;  /* 0x0000000500007c0c */ /* 0x000fe4000bfc6270 */
[----:B------:R-:W-:Y:S02]  /*5370*/  SEL R28, RZ, 0x4, P2 ;  /* 0x00000004ff1c7807 */ /* 0x000fe40001000000 */
[----:B------:R-:W-:Y:S02]  /*5380*/  ISETP.NE.U32.AND P2, PT, R27, RZ, PT ;  /* 0x000000ff1b00720c */ /* 0x000fe40003f45070 */
[----:B------:R-:W-:-:S02]  /*5390*/  SEL R27, RZ, 0x4, P6 ;  /* 0x00000004ff1b7807 */ /* 0x000fc40003000000 */
[C---:B------:R-:W-:Y:S01]  /*53a0*/  ISETP.GE.AND P6, PT, R5.reuse, UR4, PT ;  /* 0x0000000405007c0c */ /* 0x040fe2000bfc6270 */
[----:B------:R-:W-:Y:S01]  /*53b0*/  IMAD R5, R5, R8, RZ ;  /* 0x0000000805057224 */ /* 0x000fe200078e02ff */
        /* <DEDUP_REMOVED lines=14> */
[----:B-1----:R-:W-:Y:S02]  /*54a0*/  SEL R23, R28, RZ, P0 ;  /* 0x000000ff1c177207 */ /* 0x002fe40000000000 */
[----:B--2---:R-:W-:Y:S02]  /*54b0*/  SEL R10, R27, RZ, P0 ;  /* 0x000000ff1b0a7207 */ /* 0x004fe40000000000 */
[----:B------:R-:W-:Y:S01]  /*54c0*/  ISETP.GE.AND P0, PT, R177, UR4, PT ;  /* 0x00000004b1007c0c */ /* 0x000fe2000bf06270 */
[----:B------:R-:W-:Y:S01]  /*54d0*/  STL [R1+0x4], R23 ;  /* 0x0000041701007387 */ /* 0x000fe20000100800 */
[----:B------:R-:W-:-:S02]  /*54e0*/  SEL R90, RZ, 0x4, P6 ;  /* 0x00000004ff5a7807 */ /* 0x000fc40003000000 */
[----:B------:R-:W-:Y:S01]  /*54f0*/  ISETP.GE.AND P6, PT, R176, UR4, PT ;  /* 0x00000004b0007c0c */ /* 0x000fe2000bfc6270 */
[----:B------:R1:W-:Y:S01]  /*5500*/  STL [R1], R10 ;  /* 0x0000000a01007387 */ /* 0x0003e20000100800 */
[----:B------:R-:W-:Y:S02]  /*5510*/  SEL R89, RZ, 0x4, P0 ;  /* 0x00000004ff597807 */ /* 0x000fe40000000000 */
[----:B------:R-:W-:Y:S02]  /*5520*/  ISETP.GE.AND P0, PT, R175, UR4, PT ;  /* 0x00000004af007c0c */ /* 0x000fe4000bf06270 */
[----:B------:R-:W-:Y:S02]  /*5530*/  SEL R88, RZ, 0x4, P6 ;  /* 0x00000004ff587807 */ /* 0x000fe40003000000 */
[----:B------:R-:W-:Y:S02]  /*5540*/  ISETP.GE.AND P6, PT, R173, UR4, PT ;  /* 0x00000004ad007c0c */ /* 0x000fe4000bfc6270 */
[----:B------:R-:W-:-:S02]  /*5550*/  SEL R87, RZ, 0x4, P0 ;  /* 0x00000004ff577807 */ /* 0x000fc40000000000 */
[----:B------:R-:W-:Y:S02]  /*5560*/  ISETP.GE.AND P0, PT, R172, UR4, PT ;  /* 0x00000004ac007c0c */ /* 0x000fe4000bf06270 */
[----:B------:R-:W-:Y:S02]  /*5570*/  SEL R86, RZ, 0x4, P6 ;  /* 0x00000004ff567807 */ /* 0x000fe40003000000 */
[----:B------:R-:W-:Y:S02]  /*5580*/  ISETP.GE.AND P6, PT, R171, UR4, PT ;  /* 0x00000004ab007c0c */ /* 0x000fe4000bfc6270 */
[----:B------:R-:W-:Y:S02]  /*5590*/  SEL R37, RZ, 0x4, P0 ;  /* 0x00000004ff257807 */ /* 0x000fe40000000000 */
[----:B------:R-:W-:Y:S02]  /*55a0*/  ISETP.GE.AND P0, PT, R169, UR4, PT ;  /* 0x00000004a9007c0c */ /* 0x000fe4000bf06270 */
[----:B------:R-:W-:-:S02]  /*55b0*/  SEL R36, RZ, 0x4, P6 ;  /* 0x00000004ff247807 */ /* 0x000fc40003000000 */
[----:B------:R-:W-:Y:S02]  /*55c0*/  ISETP.GE.AND P6, PT, R168, UR4, PT ;  /* 0x00000004a8007c0c */ /* 0x000fe4000bfc6270 */
[----:B------:R-:W-:Y:S02]  /*55d0*/  SEL R35, RZ, 0x4, P0 ;  /* 0x00000004ff237807 */ /* 0x000fe40000000000 */
[----:B------:R-:W-:Y:S02]  /*55e0*/  ISETP.NE.U32.AND P5, PT, R34, RZ, PT ;  /* 0x000000ff2200720c */ /* 0x000fe40003fa5070 */
[----:B------:R-:W-:Y:S02]  /*55f0*/  ISETP.GE.AND P0, PT, R166, UR4, PT ;  /* 0x00000004a6007c0c */ /* 0x000fe4000bf06270 */
[----:B------:R-:W-:Y:S02]  /*5600*/  SEL R34, RZ, 0x4, P6 ;  /* 0x00000004ff227807 */ /* 0x000fe40003000000 */
[----:B------:R-:W-:-:S02]  /*5610*/  ISETP.GE.AND P6, PT, R164, UR4, PT ;  /* 0x00000004a4007c0c */ /* 0x000fc4000bfc6270 */
[----:B------:R-:W-:Y:S02]  /*5620*/  ISETP.NE.U32.AND P1, PT, R33, RZ, PT ;  /* 0x000000ff2100720c */ /* 0x000fe40003f25070 */
        /* <DEDUP_REMOVED lines=11> */
[----:B------:R-:W-:Y:S01]  /*56e0*/  ISETP.GE.AND P6, PT, R154, UR4, PT ;  /* 0x000000049a007c0c */ /* 0x000fe2000bfc6270 */
[----:B------:R-:W-:Y:S01]  /*56f0*/  ULDC.64 UR4, c[0x0][0x210] ;  /* 0x0000840000047ab9 */ /* 0x000fe20000000a00 */
[----:B------:R-:W-:Y:S02]  /*5700*/  SEL R27, RZ, 0x4, P0 ;  /* 0x00000004ff1b7807 */ /* 0x000fe40000000000 */
[----:B------:R-:W-:Y:S02]  /*5710*/  ISETP.NE.U32.AND P0, PT, R12, RZ, PT ;  /* 0x000000ff0c00720c */ /* 0x000fe40003f05070 */
[----:B------:R-:W-:Y:S02]  /*5720*/  SEL R12, RZ, 0x4, P6 ;  /* 0x00000004ff0c7807 */ /* 0x000fe40003000000 */
[----:B------:R-:W-:Y:S02]  /*5730*/  ISETP.GT.AND P6, PT, R155, 0x9f, PT ;  /* 0x0000009f9b00780c */ /* 0x000fe40003fc4270 */
[----:B------:R-:W-:-:S02]  /*5740*/  @P4 LOP3.LUT R6, R6, 0x200, RZ, 0xfc, !PT ;  /* 0x0000020006064812 */ /* 0x000fc400078efcff */
[----:B-1----:R-:W-:Y:S02]  /*5750*/  SEL R10, R90, RZ, P6 ;  /* 0x000000ff5a0a7207 */ /* 0x002fe40003000000 */
[----:B------:R-:W-:Y:S02]  /*5760*/  SEL R23, R89, RZ, P6 ;  /* 0x000000ff59177207 */ /* 0x000fe40003000000 */
[----:B------:R-:W-:Y:S01]  /*5770*/  SEL R0, R88, RZ, P6 ;  /* 0x000000ff58007207 */ /* 0x000fe20003000000 */
[----:B------:R1:W-:Y:S01]  /*5780*/  STL [R1+0x1c], R10 ;  /* 0x00001c0a01007387 */ /* 0x0003e20000100800 */
[----:B------:R-:W-:Y:S02]  /*5790*/  SEL R153, R28, RZ, P6 ;  /* 0x000000ff1c997207 */ /* 0x000fe40003000000 */
[----:B------:R-:W-:Y:S01]  /*57a0*/  SEL R12, R12, RZ, P6 ;  /* 0x000000ff0c0c7207 */ /* 0x000fe20003000000 */
[----:B------:R2:W-:Y:S01]  /*57b0*/  STL [R1+0x18], R23 ;  /* 0x0000181701007387 */ /* 0x0005e20000100800 */
[----:B------:R-:W-:-:S02]  /*57c0*/  ISETP.NE.U32.AND P4, PT, R84, RZ, PT ;  /* 0x000000ff5400720c */ /* 0x000fc40003f85070 */
[----:B------:R-:W-:Y:S01]  /*57d0*/  LOP3.LUT R6, R6, 0xfffffbff, RZ, 0xc0, !PT ;  /* 0xfffffbff06067812 */ /* 0x000fe200078ec0ff */
[----:B------:R3:W-:Y:S01]  /*57e0*/  STL [R1+0x24], R0 ;  /* 0x0000240001007387 */ /* 0x0007e20000100800 */
[----:B-1----:R-:W-:Y:S02]  /*57f0*/  SEL R10, R87, RZ, P6 ;  /* 0x000000ff570a7207 */ /* 0x002fe40003000000 */
[----:B------:R-:W-:Y:S02]  /*5800*/  @P3 LOP3.LUT R6, R6, 0x400, RZ, 0xfc, !PT ;  /* 0x0000040006063812 */ /* 0x000fe400078efcff */
[----:B--2---:R-:W-:Y:S01]  /*5810*/  SEL R23, R86, RZ, P6 ;  /* 0x000000ff56177207 */ /* 0x004fe20003000000 */
[----:B------:R1:W-:Y:S01]  /*5820*/  STL [R1+0x2c], R10 ;  /* 0x00002c0a01007387 */ /* 0x0003e20000100800 */
[----:B------:R-:W-:Y:S02]  /*5830*/  LOP3.LUT R6, R6, 0xfffff7ff, RZ, 0xc0, !PT ;  /* 0xfffff7ff06067812 */ /* 0x000fe400078ec0ff */
[----:B---3--:R-:W-:Y:S01]  /*5840*/  SEL R0, R37, RZ, P6 ;  /* 0x000000ff25007207 */ /* 0x008fe20003000000 */
[----:B------:R2:W-:Y:S01]  /*5850*/  STL [R1+0x34], R23 ;  /* 0x0000341701007387 */ /* 0x0005e20000100800 */
[----:B------:R-:W-:-:S02]  /*5860*/  @P2 LOP3.LUT R6, R6, 0x800, RZ, 0xfc, !PT ;  /* 0x0000080006062812 */ /* 0x000fc400078efcff */
[----:B------:R-:W-:Y:S01]  /*5870*/  ISETP.NE.U32.AND P2, PT, R150, RZ, PT ;  /* 0x000000ff9600720c */ /* 0x000fe20003f45070 */
[----:B------:R3:W-:Y:S01]  /*5880*/  STL [R1+0x40], R0 ;  /* 0x0000400001007387 */ /* 0x0007e20000100800 */
[----:B------:R-:W-:Y:S02]  /*5890*/  ISETP.NE.U32.AND P3, PT, R85, RZ, PT ;  /* 0x000000ff5500720c */ /* 0x000fe40003f65070 */
[----:B-1----:R-:W-:Y:S02]  /*58a0*/  SEL R10, R36, RZ, P6 ;  /* 0x000000ff240a7207 */ /* 0x002fe40003000000 */
[----:B------:R-:W-:Y:S02]  /*58b0*/  LOP3.LUT R6, R6, 0xffffefff, RZ, 0xc0, !PT ;  /* 0xffffefff06067812 */ /* 0x000fe400078ec0ff */
[----:B--2---:R-:W-:Y:S01]  /*58c0*/  SEL R23, R35, RZ, P6 ;  /* 0x000000ff23177207 */ /* 0x004fe20003000000 */
[----:B------:R1:W-:Y:S01]  /*58d0*/  STL [R1+0x48], R10 ;  /* 0x0000480a01007387 */ /* 0x0003e20000100800 */
[----:B---3--:R-:W-:-:S03]  /*58e0*/  SEL R0, R34, RZ, P6 ;  /* 0x000000ff22007207 */ /* 0x008fc60003000000 */
[----:B------:R2:W-:Y:S01]  /*58f0*/  STL [R1+0x50], R23 ;  /* 0x0000501701007387 */ /* 0x0005e20000100800 */
[----:B------:R-:W-:Y:S02]  /*5900*/  @P2 LOP3.LUT R6, R6, 0x1000, RZ, 0xfc, !PT ;  /* 0x0000100006062812 */ /* 0x000fe400078efcff */
[----:B------:R-:W-:Y:S01]  /*5910*/  ISETP.NE.U32.AND P2, PT, R249, RZ, PT ;  /* 0x000000fff900720c */ /* 0x000fe20003f45070 */
[----:B------:R3:W-:Y:S01]  /*5920*/  STL [R1+0x5c], R0 ;  /* 0x00005c0001007387 */ /* 0x0007e20000100800 */
[----:B------:R-:W-:Y:S02]  /*5930*/  LOP3.LUT R249, R3, 0x20, RZ, 0x3c, !PT ;  /* 0x0000002003f97812 */ /* 0x000fe400078e3cff */
[----:B-1----:R-:W-:Y:S02]  /*5940*/  SEL R10, R33, RZ, P6 ;  /* 0x000000ff210a7207 */ /* 0x002fe40003000000 */
[----:B--2---:R-:W-:-:S03]  /*5950*/  SEL R23, R32, RZ, P6 ;  /* 0x000000ff20177207 */ /* 0x004fc60003000000 */
[----:B------:R1:W-:Y:S01]  /*5960*/  STL [R1+0x68], R10 ;  /* 0x0000680a01007387 */ /* 0x0003e20000100800 */
[----:B---3--:R-:W-:-:S03]  /*5970*/  SEL R0, R31, RZ, P6 ;  /* 0x000000ff1f007207 */ /* 0x008fc60003000000 */
[----:B------:R2:W-:Y:S04]  /*5980*/  STL [R1+0x6c], R23 ;  /* 0x00006c1701007387 */ /* 0x0005e80000100800 */
[----:B------:R3:W-:Y:S01]  /*5990*/  STL [R1+0x74], R0 ;  /* 0x0000740001007387 */ /* 0x0007e20000100800 */
[----:B-1----:R-:W-:-:S03]  /*59a0*/  SEL R10, R30, RZ, P6 ;  /* 0x000000ff1e0a7207 */ /* 0x002fc60003000000 */
[----:B------:R1:W-:Y:S01]  /*59b0*/  STL [R1+0x124], R5 ;  /* 0x0001240501007387 */ /* 0x0003e20000100800 */
[----:B--2---:R-:W-:Y:S02]  /*59c0*/  SEL R23, R29, RZ, P6 ;  /* 0x000000ff1d177207 */ /* 0x004fe40003000000 */
[----:B---3--:R-:W-:Y:S02]  /*59d0*/  SEL R0, R27, RZ, P6 ;  /* 0x000000ff1b007207 */ /* 0x008fe40003000000 */
[----:B------:R-:W-:-:S04]  /*59e0*/  LEA R36, P6, R152, R26, 0x2 ;  /* 0x0000001a98247211 */ /* 0x000fc800078c10ff */
[----:B------:R-:W-:Y:S02]  /*59f0*/  LEA.HI.X.SX32 R37, R152, R7, 0x2, P6 ;  /* 0x0000000798257211 */ /* 0x000fe400030f16ff */
        /* <DEDUP_REMOVED lines=19> */
[----:B------:R-:W-:Y:S01]  /*5b30*/  LEA.HI.X.SX32 R27, R200, R7, 0x2, P6 ;  /* 0x00000007c81b7211 */ /* 0x000fe200030f16ff */
[C---:B------:R-:W-:Y:S01]  /*5b40*/  IMAD R7, R8.reuse, 0x2, R5 ;  /* 0x0000000208077824 */ /* 0x040fe200078e0205 */
[C---:B------:R-:W-:Y:S01]  /*5b50*/  LEA R180, P6, R185.reuse, UR4, 0x2 ;  /* 0x00000004b9b47c11 */ /* 0x040fe2000f8c10ff */
[----:B------:R-:W-:Y:S02]  /*5b60*/  UMOV UR4, 0x400 ;  /* 0x0000040000047882 */ /* 0x000fe40000000000 */
[C---:B------:R-:W-:Y:S01]  /*5b70*/  IMAD R154, R8.reuse, 0x2, R7 ;  /* 0x00000002089a7824 */ /* 0x040fe200078e0207 */
[----:B------:R-:W-:Y:S01]  /*5b80*/  LEA.HI.X.SX32 R20, R185, UR5, 0x2, P6 ;  /* 0x00000005b9147c11 */ /* 0x000fe2000b0f16ff */
[----:B------:R-:W-:Y:S02]  /*5b90*/  ULEA UR7, UR7, UR4, 0x18 ;  /* 0x0000000407077291 */ /* 0x000fe4000f8ec03f */
[----:B------:R-:W-:Y:S01]  /*5ba0*/  IMAD R164, R8, 0x2, R154 ;  /* 0x0000000208a47824 */ /* 0x000fe200078e029a */
[----:B------:R-:W-:-:S03]  /*5bb0*/  UIADD3 UR4, UR12, -0xa0, URZ ;  /* 0xffffff600c047890 */ /* 0x000fc6000fffe03f */
[----:B------:R-:W-:-:S04]  /*5bc0*/  IMAD R181, R8, 0x2, R164 ;  /* 0x0000000208b57824 */ /* 0x000fc800078e02a4 */
[C---:B------:R-:W-:Y:S01]  /*5bd0*/  IMAD R166, R8.reuse, 0x2, R181 ;  /* 0x0000000208a67824 */ /* 0x040fe200078e02b5 */
[----:B------:R2:W-:Y:S03]  /*5be0*/  STL [R1+0x58], R181 ;  /* 0x000058b501007387 */ /* 0x0005e60000100800 */
[----:B------:R-:W-:-:S04]  /*5bf0*/  IMAD R168, R8, 0x2, R166 ;  /* 0x0000000208a87824 */ /* 0x000fc800078e02a6 */
[----:B------:R-:W-:-:S04]  /*5c00*/  IMAD R172, R8, 0x2, R168 ;  /* 0x0000000208ac7824 */ /* 0x000fc800078e02a8 */
[----:B------:R-:W-:-:S04]  /*5c10*/  IMAD R175, R8, 0x2, R172 ;  /* 0x0000000208af7824 */ /* 0x000fc800078e02ac */
[----:B------:R-:W-:-:S04]  /*5c20*/  IMAD R173, R8, 0x2, R175 ;  /* 0x0000000208ad7824 */ /* 0x000fc800078e02af */
[----:B------:R-:W-:-:S04]  /*5c30*/  IMAD R171, R8, 0x2, R173 ;  /* 0x0000000208ab7824 */ /* 0x000fc800078e02ad */
[----:B------:R-:W-:-:S04]  /*5c40*/  IMAD R169, R8, 0x2, R171 ;  /* 0x0000000208a97824 */ /* 0x000fc800078e02ab */
[----:B------:R-:W-:-:S05]  /*5c50*/  IMAD R84, R8, 0x2, R169 ;  /* 0x0000000208547824 */ /* 0x000fca00078e02a9 */
[----:B------:R-:W-:-:S04]  /*5c60*/  LEA R176, P6, R84, R180, 0x2 ;  /* 0x000000b454b07211 */ /* 0x000fc800078c10ff */
[----:B------:R-:W-:Y:S01]  /*5c70*/  LEA.HI.X.SX32 R177, R84, R20, 0x2, P6 ;  /* 0x0000001454b17211 */ /* 0x000fe200030f16ff */
        /* <DEDUP_REMOVED lines=8> */
[----:B------:R-:W-:Y:S02]  /*5d00*/  LEA.HI.X.SX32 R151, R84, R20, 0x2, P6 ;  /* 0x0000001454977211 */ /* 0x000fe400030f16ff */
[----:B------:R-:W-:-:S04]  /*5d10*/  LEA R84, P6, R5, R180, 0x2 ;  /* 0x000000b405547211 */ /* 0x000fc800078c10ff */
[----:B------:R-:W-:Y:S02]  /*5d20*/  LEA.HI.X.SX32 R85, R5, R20, 0x2, P6 ;  /* 0x0000001405557211 */ /* 0x000fe400030f16ff */
[----:B------:R-:W-:Y:S02]  /*5d30*/  LEA R214, P6, R7, R180, 0x2 ;  /* 0x000000b407d67211 */ /* 0x000fe400078c10ff */
[----:B-1----:R-:W-:Y:S02]  /*5d40*/  LOP3.LUT R5, R3, 0x10, RZ, 0x3c, !PT ;  /* 0x0000001003057812 */ /* 0x002fe400078e3cff */
[----:B------:R-:W-:Y:S02]  /*5d50*/  LEA.HI.X.SX32 R215, R7, R20, 0x2, P6 ;  /* 0x0000001407d77211 */ /* 0x000fe400030f16ff */
[C---:B------:R-:W-:Y:S02]  /*5d60*/  LEA R212, P6, R154.reuse, R180, 0x2 ;  /* 0x000000b49ad47211 */ /* 0x040fe400078c10ff */
[----:B------:R-:W1:Y:S02]  /*5d70*/  S2R R5, SR_TID.X ;  /* 0x0000000000057919 */ /* 0x000e640000002100 */
[----:B------:R-:W-:-:S02]  /*5d80*/  LEA.HI.X.SX32 R213, R154, R20, 0x2, P6 ;  /* 0x000000149ad57211 */ /* 0x000fc400030f16ff */
        /* <DEDUP_REMOVED lines=10> */
[C---:B------:R-:W-:Y:S02]  /*5e30*/  LEA R198, P6, R175.reuse, R180, 0x2 ;  /* 0x000000b4afc67211 */ /* 0x040fe400078c10ff */
[----:B-1----:R-:W-:Y:S02]  /*5e40*/  SHF.R.U32.HI R5, RZ, 0x6, R5 ;  /* 0x00000006ff057819 */ /* 0x002fe40000011605 */
[----:B------:R-:W-:Y:S02]  /*5e50*/  LEA.HI.X.SX32 R199, R175, R20, 0x2, P6 ;  /* 0x00000014afc77211 */ /* 0x000fe400030f16ff */
[----:B------:R-:W-:Y:S02]  /*5e60*/  LEA R194, P6, R173, R180, 0x2 ;  /* 0x000000b4adc27211 */ /* 0x000fe400078c10ff */
[----:B------:R-:W-:-:S02]  /*5e70*/  SGXT.U32 R5, R5, 0x1 ;  /* 0x000000010505781a */ /* 0x000fc40000000000 */
[----:B------:R-:W-:Y:S02]  /*5e80*/  LEA.HI.X.SX32 R195, R173, R20, 0x2, P6 ;  /* 0x00000014adc37211 */ /* 0x000fe400030f16ff */
[----:B------:R-:W-:-:S04]  /*5e90*/  LEA R188, P6, R171, R180, 0x2 ;  /* 0x000000b4abbc7211 */ /* 0x000fc800078c10ff */
[----:B------:R-:W-:Y:S02]  /*5ea0*/  LEA.HI.X.SX32 R189, R171, R20, 0x2, P6 ;  /* 0x00000014abbd7211 */ /* 0x000fe400030f16ff */
[----:B------:R-:W-:-:S04]  /*5eb0*/  LEA R180, P6, R169, R180, 0x2 ;  /* 0x000000b4a9b47211 */ /* 0x000fc800078c10ff */
[----:B--2---:R-:W-:Y:S01]  /*5ec0*/  LEA.HI.X.SX32 R181, R169, R20, 0x2, P6 ;  /* 0x00000014a9b57211 */ /* 0x004fe200030f16ff */
[C---:B------:R-:W-:Y:S01]  /*5ed0*/  VIADD R20, R3.reuse, UR7 ;  /* 0x0000000703147c36 */ /* 0x040fe20008000000 */
[----:B------:R-:W-:Y:S02]  /*5ee0*/  ISETP.NE.U32.AND P6, PT, R18, RZ, PT ;  /* 0x000000ff1200720c */ /* 0x000fe40003fc5070 */
[----:B------:R-:W-:Y:S02]  /*5ef0*/  LOP3.LUT R18, R3, 0x10, RZ, 0x3c, !PT ;  /* 0x0000001003127812 */ /* 0x000fe400078e3cff */
[----:B------:R-:W-:Y:S01]  /*5f00*/  @!PT LDS RZ, [RZ] ;  /* 0x00000000fffff984 */ /* 0x000fe20000000800 */
[----:B------:R-:W-:Y:S01]  /*5f10*/  @!PT LDS RZ, [RZ] ;  /* 0x00000000fffff984 */ /* 0x000fe20000000800 */
[----:B------:R-:W-:Y:S01]  /*5f20*/  @!PT LDS RZ, [RZ] ;  /* 0x00000000fffff984 */ /* 0x000fe20000000800 */
[----:B------:R1:W-:Y:S01]  /*5f30*/  LDGSTS.E [R20+0x38000], desc[UR16][R84.64], P1 ;  /* 0x3800000054147fae */ /* 0x0003e20008921850 */
[----:B------:R-:W-:Y:S02]  /*5f40*/  ISETP.NE.U32.AND P1, PT, R12, RZ, PT ;  /* 0x000000ff0c00720c */ /* 0x000fe40003f25070 */
[----:B------:R-:W-:Y:S01]  /*5f50*/  VIADD R18, R18, UR7 ;  /* 0x0000000712127c36 */ /* 0x000fe20008000000 */
[----:B------:R2:W-:Y:S01]  /*5f60*/  LDGSTS.E [R20+0x38008], desc[UR16][R214.64], P0 ;  /* 0x38008000d6147fae */ /* 0x0005e20008121850 */
[----:B------:R-:W-:-:S04]  /*5f70*/  ISETP.GE.AND P0, PT, R5, UR4, PT ;  /* 0x0000000405007c0c */ /* 0x000fc8000bf06270 */
[----:B------:R3:W-:Y:S01]  /*5f80*/  LDGSTS.E [R18+0x38000], desc[UR16][R212.64], P6 ;  /* 0x38000000d4127fae */ /* 0x0007e2000b121850 */
[----:B------:R-:W-:Y:S01]  /*5f90*/  ISETP.NE.U32.AND P6, PT, R19, RZ, PT ;  /* 0x000000ff1300720c */ /* 0x000fe20003fc5070 */
[----:B------:R-:W-:Y:S01]  /*5fa0*/  VIADD R19, R249, UR7 ;  /* 0x00000007f9137c36 */ /* 0x000fe20008000000 */
[----:B------:R-:W-:Y:S01]  /*5fb0*/  SEL R12, RZ, 0x4, P0 ;  /* 0x00000004ff0c7807 */ /* 0x000fe20000000000 */
[----:B------:R4:W-:Y:S01]  /*5fc0*/  LDGSTS.E [R18+0x38008], desc[UR16][R210.64], P2 ;  /* 0x38008000d2127fae */ /* 0x0009e20009121850 */
[----:B------:R-:W-:Y:S02]  /*5fd0*/  ISETP.NE.U32.AND P2, PT, R248, RZ, PT ;  /* 0x000000fff800720c */ /* 0x000fe40003f45070 */
[----:B------:R-:W-:Y:S01]  /*5fe0*/  LOP3.LUT R248, R3, 0x30, RZ, 0x3c, !PT ;  /* 0x0000003003f87812 */ /* 0x000fe200078e3cff */
[----:B------:R-:W1:Y:S01]  /*5ff0*/  S2R R249, SR_TID.X ;  /* 0x0000000000f97919 */ /* 0x000e620000002100 */
[----:B------:R-:W-:-:S05]  /*6000*/  ISETP.GT.AND P0, PT, R155, 0xbf, PT ;  /* 0x000000bf9b00780c */ /* 0x000fca0003f04270 */
[----:B------:R4:W-:Y:S01]  /*6010*/  LDGSTS.E [R19+0x38000], desc[UR16][R208.64], P6 ;  /* 0x38000000d0137fae */ /* 0x0009e2000b121850 */
[----:B------:R-:W-:Y:S01]  /*6020*/  ISETP.NE.U32.AND P6, PT, R17, RZ, PT ;  /* 0x000000ff1100720c */ /* 0x000fe20003fc5070 */
[----:B------:R-:W-:Y:S02]  /*6030*/  VIADD R17, R248, UR7 ;  /* 0x00000007f8117c36 */ /* 0x000fe40008000000 */
[----:B------:R4:W-:Y:S01]  /*6040*/  LDGSTS.E [R19+0x38008], desc[UR16][R206.64], P2 ;  /* 0x38008000ce137fae */ /* 0x0009e20009121850 */
[----:B------:R-:W-:Y:S02]  /*6050*/  ISETP.NE.U32.AND P2, PT, R247, RZ, PT ;  /* 0x000000fff700720c */ /* 0x000fe40003f45070 */
[----:B------:R-:W-:Y:S01]  /*6060*/  LOP3.LUT R247, R3, 0x40, RZ, 0x3c, !PT ;  /* 0x0000004003f77812 */ /* 0x000fe200078e3cff */
[----:B------:R-:W2:Y:S06]  /*6070*/  S2R R248, SR_TID.X ;  /* 0x0000000000f87919 */ /* 0x000eac0000002100 */
[----:B------:R4:W-:Y:S01]  /*6080*/  LDGSTS.E [R17+0x38000], desc[UR16][R204.64], P6 ;  /* 0x38000000cc117fae */ /* 0x0009e2000b121850 */
[----:B------:R-:W-:Y:S01]  /*6090*/  ISETP.NE.U32.AND P6, PT, R16, RZ, PT ;  /* 0x000000ff1000720c */ /* 0x000fe20003fc5070 */
[----:B------:R-:W-:-:S02]  /*60a0*/  VIADD R16, R247, UR7 ;  /* 0x00000007f7107c36 */ /* 0x000fc40008000000 */
[----:B------:R4:W-:Y:S01]  /*60b0*/  LDGSTS.E [R17+0x38008], desc[UR16][R202.64], P2 ;  /* 0x38008000ca117fae */ /* 0x0009e20009121850 */
[----:B------:R-:W-:Y:S02]  /*60c0*/  ISETP.NE.U32.AND P2, PT, R246, RZ, PT ;  /* 0x000000fff600720c */ /* 0x000fe40003f45070 */
[----:B------:R-:W-:Y:S02]  /*60d0*/  LOP3.LUT R246, R3, 0x50, RZ, 0x3c, !PT ;  /* 0x0000005003f67812 */ /* 0x000fe400078e3cff */
[----:B-1----:R-:W-:-:S05]  /*60e0*/  SHF.R.U32.HI R249, RZ, 0x6, R249 ;  /* 0x00000006fff97819 */ /* 0x002fca00000116f9 */
[----:B------:R1:W-:Y:S01]  /*60f0*/  LDGSTS.E [R16+0x38000], desc[UR16][R198.64], P6 ;  /* 0x38000000c6107fae */ /* 0x0003e2000b121850 */
[----:B------:R-:W-:Y:S01]  /*6100*/  ISETP.NE.U32.AND P6, PT, R15, RZ, PT ;  /* 0x000000ff0f00720c */ /* 0x000fe20003fc5070 */
[----:B------:R-:W-:Y:S01]  /*6110*/  VIADD R15, R246, UR7 ;  /* 0x00000007f60f7c36 */ /* 0x000fe20008000000 */
[----:B------:R-:W-:Y:S01]  /*6120*/  SGXT.U32 R249, R249, 0x1 ;  /* 0x00000001f9f9781a */ /* 0x000fe20000000000 */
[----:B------:R1:W-:Y:S01]  /*6130*/  LDGSTS.E [R16+0x38008], desc[UR16][R194.64], P2 ;  /* 0x38008000c2107fae */ /* 0x0003e20009121850 */
[----:B------:R-:W-:Y:S02]  /*6140*/  ISETP.NE.U32.AND P2, PT, R245, RZ, PT ;  /* 0x000000fff500720c */ /* 0x000fe40003f45070 */
[----:B------:R-:W-:Y:S02]  /*6150*/  LOP3.LUT R245, R3, 0x60, RZ, 0x3c, !PT ;  /* 0x0000006003f57812 */ /* 0x000fe400078e3cff */
[----:B------:R-:W-:Y:S02]  /*6160*/  LOP3.LUT R249, R249, 0x2, RZ, 0xfc, !PT ;  /* 0x00000002f9f97812 */ /* 0x000fe400078efcff */
[----:B------:R-:W-:-:S03]  /*6170*/  SEL R246, R12, RZ, P0 ;  /* 0x000000ff0cf67207 */ /* 0x000fc60000000000 */
[----:B------:R1:W-:Y:S01]  /*6180*/  LDGSTS.E [R15+0x38000], desc[UR16][R188.64], P6 ;  /* 0x38000000bc0f7fae */ /* 0x0003e2000b121850 */
[----:B------:R-:W-:-:S03]  /*6190*/  ISETP.NE.U32.AND P6, PT, R13, RZ, PT ;  /* 0x000000ff0d00720c */ /* 0x000fc60003fc5070 */
[----:B------:R1:W-:Y:S01]  /*61a0*/  LDGSTS.E [R15+0x38008], desc[UR16][R180.64], P2 ;  /* 0x38008000b40f7fae */ /* 0x0003e20009121850 */
[----:B------:R-:W-:Y:S01]  /*61b0*/  ISETP.NE.U32.AND P2, PT, R14, RZ, PT ;  /* 0x000000ff0e00720c */ /* 0x000fe20003f45070 */
[----:B------:R-:W-:-:S08]  /*61c0*/  VIADD R14, R245, UR7 ;  /* 0x00000007f50e7c36 */ /* 0x000fd00008000000 */
[----:B------:R1:W-:Y:S01]  /*61d0*/  LDGSTS.E [R14+0x38000], desc[UR16][R176.64], P6 ;  /* 0x38000000b00e7fae */ /* 0x0003e2000b121850 */
[----:B------:R-:W-:Y:S02]  /*61e0*/  ISETP.GE.AND P6, PT, R249, UR4, PT ;  /* 0x00000004f9007c0c */ /* 0x000fe4000bfc6270 */
[--C-:B--2---:R-:W-:Y:S01]  /*61f0*/  SHF.R.U32.HI R249, RZ, 0x6, R248.reuse ;  /* 0x00000006fff97819 */ /* 0x104fe200000116f8 */
[----:B------:R2:W-:Y:S01]  /*6200*/  LDGSTS.E [R14+0x38008], desc[UR16][R160.64], P2 ;  /* 0x38008000a00e7fae */ /* 0x0005e20009121850 */
[----:B------:R-:W-:Y:S02]  /*6210*/  SEL R245, RZ, 0x4, P6 ;  /* 0x00000004fff57807 */ /* 0x000fe40003000000 */
[----:B------:R-:W-:Y:S02]  /*6220*/  SGXT.U32 R249, R249, 0x1 ;  /* 0x00000001f9f9781a */ /* 0x000fe40000000000 */
[----:B------:R-:W-:Y:S02]  /*6230*/  SHF.R.U32.HI R248, RZ, 0x6, R248 ;  /* 0x00000006fff87819 */ /* 0x000fe400000116f8 */
[----:B------:R-:W-:-:S02]  /*6240*/  LOP3.LUT R249, R249, 0x4, RZ, 0xfc, !PT ;  /* 0x00000004f9f97812 */ /* 0x000fc400078efcff */
[----:B------:R-:W-:Y:S02]  /*6250*/  SGXT.U32 R248, R248, 0x1 ;  /* 0x00000001f8f8781a */ /* 0x000fe40000000000 */
[----:B------:R-:W-:Y:S02]  /*6260*/  ISETP.GE.AND P6, PT, R249, UR4, PT ;  /* 0x00000004f9007c0c */ /* 0x000fe4000bfc6270 */
[----:B------:R-:W3:Y:S01]  /*6270*/  S2R R249, SR_TID.X ;  /* 0x0000000000f97919 */ /* 0x000ee20000002100 */
[----:B------:R-:W-:Y:S02]  /*6280*/  LOP3.LUT R248, R248, 0x6, RZ, 0xfc, !PT ;  /* 0x00000006f8f87812 */ /* 0x000fe400078efcff */
[----:B------:R-:W-:Y:S02]  /*6290*/  SEL R12, RZ, 0x4, P6 ;  /* 0x00000004ff0c7807 */ /* 0x000fe40003000000 */
[----:B------:R-:W-:Y:S02]  /*62a0*/  ISETP.GE.AND P6, PT, R248, UR4, PT ;  /* 0x00000004f8007c0c */ /* 0x000fe4000bfc6270 */
[----:B------:R-:W-:-:S02]  /*62b0*/  SEL R247, R245, RZ, P0 ;  /* 0x000000fff5f77207 */ /* 0x000fc40000000000 */
[----:B------:R-:W-:Y:S02]  /*62c0*/  SEL R13, RZ, 0x4, P6 ;  /* 0x00000004ff0d7807 */ /* 0x000fe40003000000 */
[----:B------:R-:W-:Y:S02]  /*62d0*/  ISETP.NE.U32.AND P2, PT, R11, RZ, PT ;  /* 0x000000ff0b00720c */ /* 0x000fe40003f45070 */
[--C-:B---3--:R-:W-:Y:S02]  /*62e0*/  SHF.R.U32.HI R248, RZ, 0x6, R249.reuse ;  /* 0x00000006fff87819 */ /* 0x108fe400000116f9 */
[----:B------:R-:W-:Y:S02]  /*62f0*/  SHF.R.U32.HI R249, RZ, 0x6, R249 ;  /* 0x00000006fff97819 */ /* 0x000fe400000116f9 */
[----:B------:R-:W-:Y:S02]  /*6300*/  SGXT.U32 R248, R248, 0x1 ;  /* 0x00000001f8f8781a */ /* 0x000fe40000000000 */
[----:B------:R-:W-:-:S02]  /*6310*/  SGXT.U32 R249, R249, 0x1 ;  /* 0x00000001f9f9781a */ /* 0x000fc40000000000 */
[----:B------:R-:W-:Y:S02]  /*6320*/  LOP3.LUT R248, R248, 0x8, RZ, 0xfc, !PT ;  /* 0x00000008f8f87812 */ /* 0x000fe400078efcff */
[----:B------:R-:W-:Y:S02]  /*6330*/  LOP3.LUT R249, R249, 0xa, RZ, 0xfc, !PT ;  /* 0x0000000af9f97812 */ /* 0x000fe400078efcff */
[----:B------:R-:W-:Y:S02]  /*6340*/  ISETP.GE.AND P6, PT, R248, UR4, PT ;  /* 0x00000004f8007c0c */ /* 0x000fe4000bfc6270 */
[----:B------:R-:W-:Y:S02]  /*6350*/  SEL R248, R12, RZ, P0 ;  /* 0x000000ff0cf87207 */ /* 0x000fe40000000000 */
[----:B------:R-:W-:Y:S02]  /*6360*/  SEL R245, RZ, 0x4, P6 ;  /* 0x00000004fff57807 */ /* 0x000fe40003000000 */
[----:B------:R-:W-:-:S02]  /*6370*/  ISETP.GE.AND P6, PT, R249, UR4, PT ;  /* 0x00000004f9007c0c */ /* 0x000fc4000bfc6270 */
[----:B------:R-:W-:Y:S02]  /*6380*/  SEL R5, R245, RZ, P0 ;  /* 0x000000fff5057207 */ /* 0x000fe40000000000 */
[----:B------:R-:W3:Y:S01]  /*6390*/  S2R R245, SR_TID.X ;  /* 0x0000000000f57919 */ /* 0x000ee20000002100 */
[----:B------:R-:W-:Y:S02]  /*63a0*/  SEL R249, R13, RZ, P0 ;  /* 0x000000ff0df97207 */ /* 0x000fe40000000000 */
[----:B------:R-:W-:Y:S02]  /*63b0*/  LOP3.LUT R13, R3, 0x70, RZ, 0x3c, !PT ;  /* 0x00000070030d7812 */ /* 0x000fe400078e3cff */
[----:B------:R-:W-:-:S03]  /*63c0*/  SEL R12, RZ, 0x4, P6 ;  /* 0x00000004ff0c7807 */ /* 0x000fc60003000000 */
[----:B------:R-:W-:-:S05]  /*63d0*/  VIADD R13, R13, UR7 ;  /* 0x000000070d0d7c36 */ /* 0x000fca0008000000 */
[----:B------:R2:W-:Y:S01]  /*63e0*/  LDGSTS.E [R13+0x38000], desc[UR16][R156.64], P2 ;  /* 0x380000009c0d7fae */ /* 0x0005e20009121850 */
[----:B------:R-:W-:-:S13]  /*63f0*/  ISETP.NE.U32.AND P2, PT, R4, RZ, PT ;  /* 0x000000ff0400720c */ /* 0x000fda0003f45070 */
[----:B------:R2:W-:Y:S01]  /*6400*/  LDGSTS.E [R13+0x38008], desc[UR16][R150.64], P2 ;  /* 0x38008000960d7fae */ /* 0x0005e20009121850 */
[----:B------:R-:W-:-:S03]  /*6410*/  ISETP.NE.U32.AND P2, PT, R243, RZ, PT ;  /* 0x000000fff300720c */ /* 0x000fc60003f45070 */
[----:B------:R-:W0:Y:S01]  /*6420*/  LDGDEPBAR ;  /* 0x00000000000079af */ /* 0x000e220000000000 */
[----:B---3--:R-:W-:Y:S02]  /*6430*/  SHF.R.U32.HI R11, RZ, 0x6, R245 ;  /* 0x00000006ff0b7819 */ /* 0x008fe400000116f5 */
[----:B------:R-:W-:Y:S01]  /*6440*/  SEL R245, R12, RZ, P0 ;  /* 0x000000ff0cf57207 */ /* 0x000fe20000000000 */
[C---:B------:R-:W-:Y:S01]  /*6450*/  VIADD R12, R2.reuse, UR7 ;  /* 0x00000007020c7c36 */ /* 0x040fe20008000000 */
[----:B------:R-:W-:Y:S01]  /*6460*/  SGXT.U32 R11, R11, 0x1 ;  /* 0x000000010b0b781a */ /* 0x000fe20000000000 */
[----:B------:R-:W3:Y:S03]  /*6470*/  LDL.LU R243, [R1] ;  /* 0x0000000001f37983 */ /* 0x000ee60000300800 */
[----:B------:R-:W-:Y:S01]  /*6480*/  LOP3.LUT R11, R11, 0xc, RZ, 0xfc, !PT ;  /* 0x0000000c0b0b7812 */ /* 0x000fe200078efcff */
[----:B------:R2:W-:Y:S03]  /*6490*/  LDGSTS.E [R12], desc[UR16][R148.64], P5 ;  /* 0x00000000940c7fae */ /* 0x0005e6000a921850 */
[----:B------:R-:W-:Y:S01]  /*64a0*/  ISETP.GE.AND P6, PT, R11, UR4, PT ;  /* 0x000000040b007c0c */ /* 0x000fe2000bfc6270 */
[----:B------:R2:W-:Y:S01]  /*64b0*/  LDGSTS.E [R12+0x400], desc[UR16][R146.64], P5 ;  /* 0x00400000920c7fae */ /* 0x0005e2000a921850 */
[----:B------:R-:W-:-:S02]  /*64c0*/  LOP3.LUT R11, R2, 0x40, RZ, 0x3c, !PT ;  /* 0x00000040020b7812 */ /* 0x000fc400078e3cff */
[----:B------:R-:W-:Y:S01]  /*64d0*/  SEL R4, RZ, 0x4, P6 ;  /* 0x00000004ff047807 */ /* 0x000fe20003000000 */
[----:B------:R2:W-:Y:S02]  /*64e0*/  LDGSTS.E [R12+0x800], desc[UR16][R82.64], P5 ;  /* 0x00800000520c7fae */ /* 0x0005e4000a921850 */
[----:B------:R-:W-:Y:S01]  /*64f0*/  VIADD R11, R11, UR7 ;  /* 0x000000070b0b7c36 */ /* 0x000fe20008000000 */
[----:B------:R-:W-:Y:S01]  /*6500*/  SEL R4, R4, RZ, P0 ;  /* 0x000000ff04047207 */ /* 0x000fe20000000000 */
[----:B------:R2:W-:Y:S03]  /*6510*/  LDGSTS.E [R12+0xc00], desc[UR16][R80.64], P5 ;  /* 0x00c00000500c7fae */ /* 0x0005e6000a921850 */
[----:B------:R-:W-:Y:S01]  /*6520*/  ISETP.NE.U32.AND P6, PT, R4, RZ, PT ;  /* 0x000000ff0400720c */ /* 0x000fe20003fc5070 */
[----:B------:R2:W-:Y:S01]  /*6530*/  LDGSTS.E [R12+0x1000], desc[UR16][R78.64], P5 ;  /* 0x010000004e0c7fae */ /* 0x0005e2000a921850 */
[----:B------:R-:W-:-:S03]  /*6540*/  IMAD.SHL.U32 R4, R8, 0x20, RZ ;  /* 0x0000002008047824 */ /* 0x000fc600078e00ff */
[----:B------:R2:W-:Y:S01]  /*6550*/  LDGSTS.E [R12+0x1400], desc[UR16][R76.64], P5 ;  /* 0x014000004c0c7fae */ /* 0x0005e2000a921850 */
[----:B------:R-:W-:-:S03]  /*6560*/  IMAD.WIDE R84, R4, 0x4, R84 ;  /* 0x0000000404547825 */ /* 0x000fc600078e0254 */
[----:B------:R2:W-:Y:S04]  /*6570*/  LDGSTS.E [R12+0x1800], desc[UR16][R74.64], P5 ;  /* 0x018000004a0c7fae */ /* 0x0005e8000a921850 */
        /* <DEDUP_REMOVED lines=57> */
[----:B------:R-:W0:Y:S01]  /*6910*/  LDGDEPBAR ;  /* 0x00000000000079af */ /* 0x000e220000000000 */
[----:B------:R-:W-:Y:S01]  /*6920*/  BAR.SYNC.DEFER_BLOCKING 0x0 ;  /* 0x0000000000007b1d */ /* 0x000fe20000010000 */
[----:B------:R-:W-:Y:S01]  /*6930*/  ISETP.NE.U32.AND P5, PT, R244, RZ, PT ;  /* 0x000000fff400720c */ /* 0x000fe20003fa5070 */
[----:B------:R-:W-:-:S04]  /*6940*/  IMAD.WIDE R214, R4, 0x4, R214 ;  /* 0x0000000404d67825 */ /* 0x000fc800078e02d6 */
[C---:B------:R-:W-:Y:S01]  /*6950*/  IMAD.WIDE R212, R4.reuse, 0x4, R212 ;  /* 0x0000000404d47825 */ /* 0x040fe200078e02d4 */
[----:B------:R-:W3:Y:S03]  /*6960*/  LDL.LU R244, [R1+0x4] ;  /* 0x0000040001f47983 */ /* 0x000ee60000300800 */
[----:B----4-:R-:W-:Y:S01]  /*6970*/  IMAD.WIDE R210, R4, 0x4, R210 ;  /* 0x0000000404d27825 */ /* 0x010fe200078e02d2 */
[----:B------:R-:W-:Y:S01]  /*6980*/  @!PT LDS RZ, [RZ] ;  /* 0x00000000fffff984 */ /* 0x000fe20000000800 */
[----:B------:R-:W-:Y:S01]  /*6990*/  @!PT LDS RZ, [RZ] ;  /* 0x00000000fffff984 */ /* 0x000fe20000000800 */
[----:B------:R-:W-:Y:S01]  /*69a0*/  @!PT LDS RZ, [RZ] ;  /* 0x00000000fffff984 */ /* 0x000fe20000000800 */
[----:B------:R4:W-:Y:S01]  /*69b0*/  LDGSTS.E [R20+0x3a000], desc[UR16][R84.64], P2 ;  /* 0x3a00000054147fae */ /* 0x0009e20009121850 */
[----:B------:R-:W-:-:S03]  /*69c0*/  ISETP.NE.U32.AND P2, PT, R242, RZ, PT ;  /* 0x000000fff200720c */ /* 0x000fc60003f45070 */
[----:B------:R4:W-:Y:S01]  /*69d0*/  LDGSTS.E [R20+0x3a008], desc[UR16][R214.64], P5 ;  /* 0x3a008000d6147fae */ /* 0x0009e2000a921850 */
[----:B------:R-:W-:-:S09]  /*69e0*/  ISETP.NE.U32.AND P5, PT, R241, RZ, PT ;  /* 0x000000fff100720c */ /* 0x000fd20003fa5070 */
[----:B------:R4:W-:Y:S01]  /*69f0*/  LDGSTS.E [R18+0x3a000], desc[UR16][R212.64], P2 ;  /* 0x3a000000d4127fae */ /* 0x0009e20009121850 */
[----:B------:R-:W-:-:S03]  /*6a00*/  ISETP.NE.U32.AND P2, PT, R240, RZ, PT ;  /* 0x000000fff000720c */ /* 0x000fc60003f45070 */
[----:B------:R4:W-:Y:S01]  /*6a10*/  LDGSTS.E [R18+0x3a008], desc[UR16][R210.64], P5 ;  /* 0x3a008000d2127fae */ /* 0x0009e2000a921850 */
[----:B------:R-:W-:Y:S01]  /*6a20*/  ISETP.NE.U32.AND P5, PT, R239, RZ, PT ;  /* 0x000000ffef00720c */ /* 0x000fe20003fa5070 */
[----:B------:R-:W-:-:S04]  /*6a30*/  IMAD.WIDE R208, R4, 0x4, R208 ;  /* 0x0000000404d07825 */ /* 0x000fc800078e02d0 */
[----:B------:R-:W-:-:S04]  /*6a40*/  IMAD.WIDE R206, R4, 0x4, R206 ;  /* 0x0000000404ce7825 */ /* 0x000fc800078e02ce */
        /* <DEDUP_REMOVED lines=10> */
[----:B-1----:R-:W-:-:S04]  /*6af0*/  IMAD.WIDE R198, R4, 0x4, R198 ;  /* 0x0000000404c67825 */ /* 0x002fc800078e02c6 */
[----:B------:R-:W-:-:S04]  /*6b00*/  IMAD.WIDE R194, R4, 0x4, R194 ;  /* 0x0000000404c27825 */ /* 0x000fc800078e02c2 */
[----:B------:R1:W-:Y:S01]  /*6b10*/  LDGSTS.E [R16+0x3a000], desc[UR16][R198.64], P2 ;  /* 0x3a000000c6107fae */ /* 0x0003e20009121850 */
[----:B------:R-:W-:-:S03]  /*6b20*/  LOP3.LUT P2, RZ, R6, 0x1000, RZ, 0xc0, !PT ;  /* 0x0000100006ff7812 */ /* 0x000fc6000784c0ff */
[----:B------:R1:W-:Y:S01]  /*6b30*/  LDGSTS.E [R16+0x3a008], desc[UR16][R194.64], P5 ;  /* 0x3a008000c2107fae */ /* 0x0003e2000a921850 */
[----:B------:R-:W-:Y:S01]  /*6b40*/  ISETP.NE.U32.AND P5, PT, R230, RZ, PT ;  /* 0x000000ffe600720c */ /* 0x000fe20003fa5070 */
[----:B------:R-:W-:-:S04]  /*6b50*/  IMAD.WIDE R188, R4, 0x4, R188 ;  /* 0x0000000404bc7825 */ /* 0x000fc800078e02bc */
[----:B------:R-:W-:-:S04]  /*6b60*/  IMAD.WIDE R180, R4, 0x4, R180 ;  /* 0x0000000404b47825 */ /* 0x000fc800078e02b4 */
[----:B------:R1:W-:Y:S04]  /*6b70*/  LDGSTS.E [R15+0x3a000], desc[UR16][R188.64], P2 ;  /* 0x3a000000bc0f7fae */ /* 0x0003e80009121850 */
[----:B------:R1:W-:Y:S01]  /*6b80*/  LDGSTS.E [R15+0x3a008], desc[UR16][R180.64], P5 ;  /* 0x3a008000b40f7fae */ /* 0x0003e2000a921850 */
[----:B------:R-:W-:Y:S01]  /*6b90*/  ISETP.NE.U32.AND P5, PT, R226, RZ, PT ;  /* 0x000000ffe200720c */ /* 0x000fe20003fa5070 */
[----:B------:R-:W-:-:S04]  /*6ba0*/  IMAD.WIDE R176, R4, 0x4, R176 ;  /* 0x0000000404b07825 */ /* 0x000fc800078e02b0 */
[C---:B--2---:R-:W-:Y:S01]  /*6bb0*/  IMAD.WIDE R160, R4.reuse, 0x4, R160 ;  /* 0x0000000404a07825 */ /* 0x044fe200078e02a0 */
[----:B------:R2:W-:Y:S03]  /*6bc0*/  LDGSTS.E [R14+0x3a000], desc[UR16][R176.64], P3 ;  /* 0x3a000000b00e7fae */ /* 0x0005e60009921850 */
[----:B------:R-:W-:-:S04]  /*6bd0*/  IMAD.WIDE R156, R4, 0x4, R156 ;  /* 0x00000004049c7825 */ /* 0x000fc800078e029c */
[----:B------:R2:W-:Y:S01]  /*6be0*/  LDGSTS.E [R14+0x3a008], desc[UR16][R160.64], P5 ;  /* 0x3a008000a00e7fae */ /* 0x0005e2000a921850 */
[----:B------:R-:W-:-:S03]  /*6bf0*/  ISETP.NE.U32.AND P5, PT, R222, RZ, PT ;  /* 0x000000ffde00720c */ /* 0x000fc60003fa5070 */
[----:B------:R2:W-:Y:S01]  /*6c00*/  LDGSTS.E [R13+0x3a000], desc[UR16][R156.64], P4 ;  /* 0x3a0000009c0d7fae */ /* 0x0005e2000a121850 */
[C---:B------:R-:W-:Y:S02]  /*6c10*/  LOP3.LUT P4, RZ, R6.reuse, 0x200, RZ, 0xc0, !PT ;  /* 0x0000020006ff7812 */ /* 0x040fe4000788c0ff */
[C---:B------:R-:W-:Y:S02]  /*6c20*/  LOP3.LUT P2, RZ, R6.reuse, 0x800, RZ, 0xc0, !PT ;  /* 0x0000080006ff7812 */ /* 0x040fe4000784c0ff */
[----:B------:R-:W-:Y:S01]  /*6c30*/  LOP3.LUT P3, RZ, R6, 0x400, RZ, 0xc0, !PT ;  /* 0x0000040006ff7812 */ /* 0x000fe2000786c0ff */
[----:B------:R-:W-:Y:S02]  /*6c40*/  IMAD.SHL.U32 R6, R9, 0x20, RZ ;  /* 0x0000002009067824 */ /* 0x000fe400078e00ff */
[----:B------:R-:W-:-:S04]  /*6c50*/  IMAD.WIDE R150, R4, 0x4, R150 ;  /* 0x0000000404967825 */ /* 0x000fc800078e0296 */
[C---:B------:R-:W-:Y:S01]  /*6c60*/  IMAD.WIDE R148, R6.reuse, 0x4, R148 ;  /* 0x0000000406947825 */ /* 0x040fe200078e0294 */
[----:B------:R2:W-:Y:S03]  /*6c70*/  LDGSTS.E [R13+0x3a008], desc[UR16][R150.64], P5 ;  /* 0x3a008000960d7fae */ /* 0x0005e6000a921850 */
[C---:B------:R-:W-:Y:S01]  /*6c80*/  IMAD.WIDE R146, R6.reuse, 0x4, R146 ;  /* 0x0000000406927825 */ /* 0x040fe200078e0292 */
[----:B------:R-:W0:Y:S03]  /*6c90*/  LDGDEPBAR ;  /* 0x00000000000079af */ /* 0x000e260000000000 */
[C---:B------:R-:W-:Y:S01]  /*6ca0*/  IMAD.WIDE R82, R6.reuse, 0x4, R82 ;  /* 0x0000000406527825 */ /* 0x040fe200078e0252 */
[----:B------:R2:W-:Y:S03]  /*6cb0*/  LDGSTS.E [R12+0x8000], desc[UR16][R148.64], P4 ;  /* 0x08000000940c7fae */ /* 0x0005e6000a121850 */
        /* <DEDUP_REMOVED lines=60> */
[C---:B---3--:R-:W-:Y:S01]  /*7080*/  IMAD.WIDE R142, R6.reuse, 0x4, R142 ;  /* 0x00000004068e7825 */ /* 0x048fe200078e028e */
        /* <DEDUP_REMOVED lines=59> */
[----:B------:R-:W-:Y:S01]  /*7440*/  IMAD.WIDE R26, R6, 0x4, R26 ;  /* 0x00000004061a7825 */ /* 0x000fe200078e021a */
[----:B------:R3:W-:Y:S04]  /*7450*/  LDGSTS.E [R11+0xf600], desc[UR16][R30.64], P4 ;  /* 0x0f6000001e0b7fae */ /* 0x0007e8000a121850 */
[----:B------:R3:W-:Y:S04]  /*7460*/  LDGSTS.E [R11+0xfa00], desc[UR16][R28.64], P4 ;  /* 0x0fa000001c0b7fae */ /* 0x0007e8000a121850 */
[----:B------:R3:W-:Y:S04]  /*7470*/  LDGSTS.E [R11+0xfe00], desc[UR16][R26.64], P4 ;  /* 0x0fe000001a0b7fae */ /* 0x0007e8000a121850 */
[----:B------:R-:W0:Y:S01]  /*7480*/  LDGDEPBAR ;  /* 0x00000000000079af */ /* 0x000e220000000000 */
[----:B------:R-:W-:-:S02]  /*7490*/  ISETP.NE.U32.AND P4, PT, R159, RZ, PT ;  /* 0x000000ff9f00720c */ /* 0x000fc40003f85070 */
[----:B------:R-:W-:Y:S01]  /*74a0*/  ISETP.NE.U32.AND P5, PT, R22, RZ, PT ;  /* 0x000000ff1600720c */ /* 0x000fe20003fa5070 */
[C---:B----4-:R-:W-:Y:S01]  /*74b0*/  IMAD.WIDE R84, R4.reuse, 0x4, R84 ;  /* 0x0000000404547825 */ /* 0x050fe200078e0254 */
[----:B------:R-:W-:Y:S03]  /*74c0*/  BAR.SYNC.DEFER_BLOCKING 0x0 ;  /* 0x0000000000007b1d */ /* 0x000fe60000010000 */
[----:B------:R-:W-:-:S04]  /*74d0*/  IMAD.WIDE R214, R4, 0x4, R214 ;  /* 0x0000000404d67825 */ /* 0x000fc800078e02d6 */
[----:B------:R-:W-:-:S04]  /*74e0*/  IMAD.WIDE R212, R4, 0x4, R212 ;  /* 0x0000000404d47825 */ /* 0x000fc800078e02d4 */
[----:B------:R-:W-:Y:S01]  /*74f0*/  IMAD.WIDE R210, R4, 0x4, R210 ;  /* 0x0000000404d27825 */ /* 0x000fe200078e02d2 */
        /* <DEDUP_REMOVED lines=35> */
[----:B--2---:R-:W-:-:S04]  /*7730*/  IMAD.WIDE R176, R4, 0x4, R176 ;  /* 0x0000000404b07825 */ /* 0x004fc800078e02b0 */
[----:B------:R-:W-:-:S04]  /*7740*/  IMAD.WIDE R160, R4, 0x4, R160 ;  /* 0x0000000404a07825 */ /* 0x000fc800078e02a0 */
[----:B------:R2:W-:Y:S01]  /*7750*/  LDGSTS.E [R14+0x3c000], desc[UR16][R176.64], P4 ;  /* 0x3c000000b00e7fae */ /* 0x0005e2000a121850 */
[----:B------:R-:W-:-:S03]  /*7760*/  ISETP.NE.U32.AND P4, PT, R221, RZ, PT ;  /* 0x000000ffdd00720c */ /* 0x000fc60003f85070 */
[----:B------:R2:W-:Y:S01]  /*7770*/  LDGSTS.E [R14+0x3c008], desc[UR16][R160.64], P5 ;  /* 0x3c008000a00e7fae */ /* 0x0005e2000a921850 */
[----:B------:R-:W-:Y:S01]  /*7780*/  ISETP.NE.U32.AND P5, PT, R220, RZ, PT ;  /* 0x000000ffdc00720c */ /* 0x000fe20003fa5070 */
[----:B------:R-:W-:-:S04]  /*7790*/  IMAD.WIDE R156, R4, 0x4, R156 ;  /* 0x00000004049c7825 */ /* 0x000fc800078e029c */
[----:B------:R-:W-:-:S04]  /*77a0*/  IMAD.WIDE R150, R4, 0x4, R150 ;  /* 0x0000000404967825 */ /* 0x000fc800078e0296 */
[C---:B------:R-:W-:Y:S01]  /*77b0*/  IMAD.WIDE R148, R6.reuse, 0x4, R148 ;  /* 0x0000000406947825 */ /* 0x040fe200078e0294 */
[----:B------:R2:W-:Y:S03]  /*77c0*/  LDGSTS.E [R13+0x3c000], desc[UR16][R156.64], P4 ;  /* 0x3c0000009c0d7fae */ /* 0x0005e6000a121850 */
        /* <DEDUP_REMOVED lines=174> */
[----:B------:R2:W-:Y:S04]  /*82b0*/  LDGSTS.E [R14+0x3e000], desc[UR16][R176.64], P4 ;  /* 0x3e000000b00e7fae */ /* 0x0005e8000a121850 */
[----:B------:R2:W-:Y:S01]  /*82c0*/  LDGSTS.E [R14+0x3e008], desc[UR16][R160.64], P5 ;  /* 0x3e008000a00e7fae */ /* 0x0005e2000a921850 */
[----:B------:R-:W-:-:S03]  /*82d0*/  ISETP.NE.U32.AND P5, PT, R243, RZ, PT ;  /* 0x000000fff300720c */ /* 0x000fc60003fa5070 */
[----:B------:R-:W4:Y:S04]  /*82e0*/  LDL.LU R243, [R1+0x1c] ;  /* 0x00001c0001f37983 */ /* 0x000f280000300800 */
[----:B------:R-:W2:Y:S04]  /*82f0*/  LDL.LU R230, [R1+0x18] ;  /* 0x0000180001e67983 */ /* 0x000ea80000300800 */
[----:B------:R-:W2:Y:S04]  /*8300*/  LDL.LU R234, [R1+0x24] ;  /* 0x0000240001ea7983 */ /* 0x000ea80000300800 */
[----:B------:R-:W2:Y:S04]  /*8310*/  LDL.LU R233, [R1+0x2c] ;  /* 0x00002c0001e97983 */ /* 0x000ea80000300800 */
[----:B------:R-:W2:Y:S04]  /*8320*/  LDL.LU R236, [R1+0x34] ;  /* 0x0000340001ec7983 */ /* 0x000ea80000300800 */
[----:B------:R-:W2:Y:S04]  /*8330*/  LDL.LU R237, [R1+0x40] ;  /* 0x0000400001ed7983 */ /* 0x000ea80000300800 */
[----:B------:R-:W2:Y:S04]  /*8340*/  LDL.LU R239, [R1+0x48] ;  /* 0x0000480001ef7983 */ /* 0x000ea80000300800 */
[----:B------:R-:W2:Y:S01]  /*8350*/  LDL.LU R240, [R1+0x50] ;  /* 0x0000500001f07983 */ /* 0x000ea20000300800 */
[----:B------:R-:W-:-:S03]  /*8360*/  ISETP.NE.U32.AND P4, PT, R244, RZ, PT ;  /* 0x000000fff400720c */ /* 0x000fc60003f85070 */
[----:B------:R-:W2:Y:S04]  /*8370*/  LDL.LU R241, [R1+0x5c] ;  /* 0x00005c0001f17983 */ /* 0x000ea80000300800 */
[----:B------:R-:W2:Y:S01]  /*8380*/  LDL.LU R242, [R1+0x68] ;  /* 0x0000680001f27983 */ /* 0x000ea20000300800 */
[----:B------:R-:W-:-:S03]  /*8390*/  IMAD.WIDE R156, R4, 0x4, R156 ;  /* 0x00000004049c7825 */ /* 0x000fc600078e029c */
[----:B------:R-:W2:Y:S04]  /*83a0*/  LDL.LU R244, [R1+0x6c] ;  /* 0x00006c0001f47983 */ /* 0x000ea80000300800 */
[----:B------:R1:W-:Y:S01]  /*83b0*/  LDGSTS.E [R13+0x3e000], desc[UR16][R156.64], P4 ;  /* 0x3e0000009c0d7fae */ /* 0x0003e2000a121850 */
        /* <DEDUP_REMOVED lines=126> */
[----:B------:R3:W-:Y:S01]  /*8ba0*/  LDGSTS.E [R11+0x1f200], desc[UR16][R32.64], P2 ;  /* 0x1f200000200b7fae */ /* 0x0007e20009121850 */
[----:B----4-:R-:W-:-:S03]  /*8bb0*/  ISETP.NE.U32.AND P4, PT, R243, RZ, PT ;  /* 0x000000fff300720c */ /* 0x010fc60003f85070 */
[----:B------:R-:W4:Y:S01]  /*8bc0*/  LDL.LU R243, [R1+0x74] ;  /* 0x0000740001f37983 */ /* 0x000f220000300800 */
[----:B------:R-:W-:-:S03]  /*8bd0*/  IMAD.WIDE R26, R6, 0x4, R26 ;  /* 0x00000004061a7825 */ /* 0x000fc600078e021a */
[----:B------:R4:W-:Y:S04]  /*8be0*/  LDGSTS.E [R11+0x1f600], desc[UR16][R30.64], P2 ;  /* 0x1f6000001e0b7fae */ /* 0x0009e80009121850 */
[----:B------:R4:W-:Y:S04]  /*8bf0*/  LDGSTS.E [R11+0x1fa00], desc[UR16][R28.64], P2 ;  /* 0x1fa000001c0b7fae */ /* 0x0009e80009121850 */
[----:B------:R4:W-:Y:S04]  /*8c00*/  LDGSTS.E [R11+0x1fe00], desc[UR16][R26.64], P2 ;  /* 0x1fe000001a0b7fae */ /* 0x0009e80009121850 */
[----:B------:R-:W0:Y:S01]  /*8c10*/  LDGDEPBAR ;  /* 0x00000000000079af */ /* 0x000e220000000000 */
[----:B--2---:R-:W-:Y:S01]  /*8c20*/  ISETP.NE.U32.AND P5, PT, R230, RZ, PT ;  /* 0x000000ffe600720c */ /* 0x004fe20003fa5070 */
[C---:B------:R-:W-:Y:S01]  /*8c30*/  IMAD.WIDE R84, R4.reuse, 0x4, R84 ;  /* 0x0000000404547825 */ /* 0x040fe200078e0254 */
        /* <DEDUP_REMOVED lines=11> */
[----:B------:R-:W-:Y:S01]  /*8cf0*/  LDGSTS.E [R18+0x40000], desc[UR16][R212.64], P4 ;  /* 0x40000000d4127fae */ /* 0x000fe2000a121850 */
[----:B------:R-:W-:-:S03]  /*8d00*/  ISETP.NE.U32.AND P4, PT, R236, RZ, PT ;  /* 0x000000ffec00720c */ /* 0x000fc60003f85070 */
[----:B------:R-:W-:Y:S01]  /*8d10*/  LDGSTS.E [R18+0x40008], desc[UR16][R210.64], P5 ;  /* 0x40008000d2127fae */ /* 0x000fe2000a921850 */
[----:B------:R-:W-:Y:S01]  /*8d20*/  ISETP.NE.U32.AND P5, PT, R237, RZ, PT ;  /* 0x000000ffed00720c */ /* 0x000fe20003fa5070 */
[----:B------:R-:W-:-:S04]  /*8d30*/  IMAD.WIDE R208, R4, 0x4, R208 ;  /* 0x0000000404d07825 */ /* 0x000fc800078e02d0 */
[----:B------:R-:W-:-:S04]  /*8d40*/  IMAD.WIDE R206, R4, 0x4, R206 ;  /* 0x0000000404ce7825 */ /* 0x000fc800078e02ce */
        /* <DEDUP_REMOVED lines=10> */
[----:B-1----:R-:W-:-:S04]  /*8df0*/  IMAD.WIDE R198, R4, 0x4, R198 ;  /* 0x0000000404c67825 */ /* 0x002fc800078e02c6 */
[----:B------:R-:W-:-:S04]  /*8e00*/  IMAD.WIDE R194, R4, 0x4, R194 ;  /* 0x0000000404c27825 */ /* 0x000fc800078e02c2 */
[----:B------:R-:W-:Y:S01]  /*8e10*/  LDGSTS.E [R16+0x40000], desc[UR16][R198.64], P4 ;  /* 0x40000000c6107fae */ /* 0x000fe2000a121850 */
[----:B------:R-:W-:-:S03]  /*8e20*/  ISETP.NE.U32.AND P4, PT, R244, RZ, PT ;  /* 0x000000fff400720c */ /* 0x000fc60003f85070 */
[----:B------:R-:W-:Y:S01]  /*8e30*/  LDGSTS.E [R16+0x40008], desc[UR16][R194.64], P5 ;  /* 0x40008000c2107fae */ /* 0x000fe2000a921850 */
[----:B------:R-:W-:-:S04]  /*8e40*/  IMAD.WIDE R188, R4, 0x4, R188 ;  /* 0x0000000404bc7825 */ /* 0x000fc800078e02bc */
[----:B------:R-:W-:-:S05]  /*8e50*/  IMAD.WIDE R180, R4, 0x4, R180 ;  /* 0x0000000404b47825 */ /* 0x000fca00078e02b4 */
[----:B------:R-:W-:Y:S01]  /*8e60*/  LDGSTS.E [R15+0x40000], desc[UR16][R188.64], P4 ;  /* 0x40000000bc0f7fae */ /* 0x000fe2000a121850 */
[----:B------:R-:W-:Y:S01]  /*8e70*/  ISETP.NE.U32.AND P4, PT, R10, RZ, PT ;  /* 0x000000ff0a00720c */ /* 0x000fe20003f85070 */
[C---:B------:R-:W-:Y:S02]  /*8e80*/  IMAD.WIDE R176, R4.reuse, 0x4, R176 ;  /* 0x0000000404b07825 */ /* 0x040fe400078e02b0 */
[----:B------:R-:W5:Y:S02]  /*8e90*/  LDL.LU R10, [R1+0x138] ;  /* 0x00013800010a7983 */ /* 0x000f640000300800 */
[----:B------:R-:W-:-:S04]  /*8ea0*/  IMAD.WIDE R160, R4, 0x4, R160 ;  /* 0x0000000404a07825 */ /* 0x000fc800078e02a0 */
        /* <DEDUP_REMOVED lines=28> */
[----:B---3--:R-:W-:Y:S01]  /*9070*/  IMAD.WIDE R96, R6, 0x4, R96 ;  /* 0x0000000406607825 */ /* 0x008fe200078e0260 */
[----:B----4-:R-:W-:-:S13]  /*9080*/  ISETP.NE.U32.AND P5, PT, R243, RZ, PT ;  /* 0x000000fff300720c */ /* 0x010fda0003fa5070 */
[----:B------:R-:W-:Y:S01]  /*9090*/  LDGSTS.E [R15+0x40008], desc[UR16][R180.64], P5 ;  /* 0x40008000b40f7fae */ /* 0x000fe2000a921850 */
[----:B------:R-:W-:-:S03]  /*90a0*/  ISETP.NE.U32.AND P5, PT, R23, RZ, PT ;  /* 0x000000ff1700720c */ /* 0x000fc60003fa5070 */
[----:B------:R-:W-:Y:S01]  /*90b0*/  LDGSTS.E [R14+0x40000], desc[UR16][R176.64], P4 ;  /* 0x40000000b00e7fae */ /* 0x000fe2000a121850 */
[----:B------:R-:W-:-:S03]  /*90c0*/  ISETP.NE.U32.AND P4, PT, R153, RZ, PT ;  /* 0x000000ff9900720c */ /* 0x000fc60003f85070 */
[----:B------:R-:W5:Y:S04]  /*90d0*/  LDL.LU R23, [R1+0x134] ;  /* 0x0001340001177983 */ /* 0x000f680000300800 */
[----:B------:R-:W5:Y:S04]  /*90e0*/  LDL.LU R153, [R1+0x130] ;  /* 0x0001300001997983 */ /* 0x000f680000300800 */
[----:B------:R-:W-:Y:S01]  /*90f0*/  LDGSTS.E [R14+0x40008], desc[UR16][R160.64], P5 ;  /* 0x40008000a00e7fae */ /* 0x000fe2000a921850 */
[----:B------:R-:W-:-:S03]  /*9100*/  ISETP.NE.U32.AND P5, PT, R0, RZ, PT ;  /* 0x000000ff0000720c */ /* 0x000fc60003fa5070 */
[----:B------:R-:W-:Y:S04]  /*9110*/  LDGSTS.E [R13+0x40000], desc[UR16][R156.64], P4 ;  /* 0x400000009c0d7fae */ /* 0x000fe8000a121850 */
[----:B------:R-:W5:Y:S06]  /*9120*/  LDL.LU R0, [R1+0x12c] ;  /* 0x00012c0001007983 */ /* 0x000f6c0000300800 */
[----:B------:R-:W-:Y:S04]  /*9130*/  LDGSTS.E [R13+0x40008], desc[UR16][R150.64], P5 ;  /* 0x40008000960d7fae */ /* 0x000fe8000a921850 */
[----:B------:R-:W0:Y:S04]  /*9140*/  LDGDEPBAR ;  /* 0x00000000000079af */ /* 0x000e280000000000 */
[----:B------:R-:W-:Y:S04]  /*9150*/  LDGSTS.E [R12+0x20000], desc[UR16][R148.64], P1 ;  /* 0x20000000940c7fae */ /* 0x000fe80008921850 */
        /* <DEDUP_REMOVED lines=17> */
[----:B------:R-:W-:Y:S01]  /*9270*/  LDGSTS.E [R12+0x24800], desc[UR16][R112.64], P1 ;  /* 0x24800000700c7fae */ /* 0x000fe20008921850 */
[----:B------:R-:W-:-:S03]  /*9280*/  IMAD.WIDE R94, R6, 0x4, R94 ;  /* 0x00000004065e7825 */ /* 0x000fc600078e025e */
        /* <DEDUP_REMOVED lines=9> */
[----:B------:R-:W1:Y:S01]  /*9320*/  S2R R243, SR_TID.X ;  /* 0x0000000000f37919 */ /* 0x000e620000002100 */
[C---:B------:R-:W-:Y:S02]  /*9330*/  IMAD.WIDE R144, R6.reuse, 0x4, R144 ;  /* 0x0000000406907825 */ /* 0x040fe400078e0290 */
[----:B------:R-:W-:Y:S02]  /*9340*/  LDGSTS.E [R12+0x26000], desc[UR16][R100.64], P1 ;  /* 0x26000000640c7fae */ /* 0x000fe40008921850 */
[C---:B------:R-:W-:Y:S02]  /*9350*/  IMAD.WIDE R142, R6.reuse, 0x4, R142 ;  /* 0x00000004068e7825 */ /* 0x040fe400078e028e */
[----:B------:R-:W-:Y:S02]  /*9360*/  LDGSTS.E [R12+0x26400], desc[UR16][R98.64], P1 ;  /* 0x26400000620c7fae */ /* 0x000fe40008921850 */
[----:B------:R-:W-:-:S02]  /*9370*/  IMAD.WIDE R140, R6, 0x4, R140 ;  /* 0x00000004068c7825 */ /* 0x000fc400078e028c */
[----:B------:R-:W-:Y:S02]  /*9380*/  LDGSTS.E [R12+0x26800], desc[UR16][R96.64], P1 ;  /* 0x26800000600c7fae */ /* 0x000fe40008921850 */
        /* <DEDUP_REMOVED lines=50> */
[----:B------:R-:W-:Y:S02]  /*96b0*/  IMAD.WIDE R32, R6, 0x4, R32 ;  /* 0x0000000406207825 */ /* 0x000fe400078e0220 */
[----:B------:R-:W-:Y:S01]  /*96c0*/  LDGSTS.E [R11+0x25200], desc[UR16][R48.64], P1 ;  /* 0x25200000300b7fae */ /* 0x000fe20008921850 */
[----:B-1----:R-:W-:-:S03]  /*96d0*/  LOP3.LUT R244, R243, 0x1f, RZ, 0xc0, !PT ;  /* 0x0000001ff3f47812 */ /* 0x002fc600078ec0ff */
[----:B------:R-:W-:Y:S01]  /*96e0*/  LDGSTS.E [R11+0x25600], desc[UR16][R46.64], P1 ;  /* 0x256000002e0b7fae */ /* 0x000fe20008921850 */
[C---:B------:R-:W-:Y:S01]  /*96f0*/  IMAD.WIDE R30, R6.reuse, 0x4, R30 ;  /* 0x00000004061e7825 */ /* 0x040fe200078e021e */
[----:B------:R-:W-:Y:S02]  /*9700*/  SHF.R.U32.HI R243, RZ, 0x6, R243 ;  /* 0x00000006fff37819 */ /* 0x000fe400000116f3 */
[----:B------:R-:W-:Y:S01]  /*9710*/  LDGSTS.E [R11+0x25a00], desc[UR16][R44.64], P1 ;  /* 0x25a000002c0b7fae */ /* 0x000fe20008921850 */
[----:B------:R-:W-:-:S03]  /*9720*/  IMAD.WIDE R28, R6, 0x4, R28 ;  /* 0x00000004061c7825 */ /* 0x000fc600078e021c */
[----:B------:R-:W-:Y:S01]  /*9730*/  LDGSTS.E [R11+0x25e00], desc[UR16][R42.64], P1 ;  /* 0x25e000002a0b7fae */ /* 0x000fe20008921850 */
[----:B------:R-:W-:-:S03]  /*9740*/  IMAD.WIDE R26, R6, 0x4, R26 ;  /* 0x00000004061a7825 */ /* 0x000fc600078e021a */
[----:B------:R-:W-:Y:S01]  /*9750*/  LDGSTS.E [R11+0x26200], desc[UR16][R40.64], P1 ;  /* 0x26200000280b7fae */ /* 0x000fe20008921850 */
[----:B------:R-:W-:-:S03]  /*9760*/  SGXT.U32 R243, R243, 0x1 ;  /* 0x00000001f3f3781a */ /* 0x000fc60000000000 */
[----:B------:R-:W-:Y:S04]  /*9770*/  LDGSTS.E [R11+0x26600], desc[UR16][R38.64], P1 ;  /* 0x26600000260b7fae */ /* 0x000fe80008921850 */
[----:B------:R-:W-:Y:S04]  /*9780*/  LDGSTS.E [R11+0x26a00], desc[UR16][R36.64], P1 ;  /* 0x26a00000240b7fae */ /* 0x000fe80008921850 */
[----:B------:R-:W-:Y:S04]  /*9790*/  LDGSTS.E [R11+0x26e00], desc[UR16][R34.64], P1 ;  /* 0x26e00000220b7fae */ /* 0x000fe80008921850 */
[----:B------:R-:W-:Y:S01]  /*97a0*/  LDGSTS.E [R11+0x27200], desc[UR16][R32.64], P1 ;  /* 0x27200000200b7fae */ /* 0x000fe20008921850 */
[----:B------:R-:W-:-:S03]  /*97b0*/  LOP3.LUT R243, R243, 0xe, RZ, 0xfc, !PT ;  /* 0x0000000ef3f37812 */ /* 0x000fc600078efcff */
[----:B------:R-:W-:Y:S04]  /*97c0*/  LDGSTS.E [R11+0x27600], desc[UR16][R30.64], P1 ;  /* 0x276000001e0b7fae */ /* 0x000fe80008921850 */
[----:B------:R-:W-:Y:S04]  /*97d0*/  LDGSTS.E [R11+0x27a00], desc[UR16][R28.64], P1 ;  /* 0x27a000001c0b7fae */ /* 0x000fe80008921850 */
[----:B------:R-:W-:Y:S01]  /*97e0*/  LDGSTS.E [R11+0x27e00], desc[UR16][R26.64], P1 ;  /* 0x27e000001a0b7fae */ /* 0x000fe20008921850 */
[----:B------:R-:W-:-:S03]  /*97f0*/  ISETP.GE.AND P1, PT, R244, UR4, PT ;  /* 0x00000004f4007c0c */ /* 0x000fc6000bf26270 */
[----:B------:R-:W0:Y:S01]  /*9800*/  LDGDEPBAR ;  /* 0x00000000000079af */ /* 0x000e220000000000 */
[----:B------:R-:W-:Y:S02]  /*9810*/  SEL R9, RZ, 0x4, P1 ;  /* 0x00000004ff097807 */ /* 0x000fe40000800000 */
[----:B------:R-:W-:Y:S02]  /*9820*/  ISETP.GE.AND P1, PT, R243, UR4, PT ;  /* 0x00000004f3007c0c */ /* 0x000fe4000bf26270 */
[----:B------:R-:W1:Y:S01]  /*9830*/  S2R R243, SR_TID.X ;  /* 0x0000000000f37919 */ /* 0x000e620000002100 */
[----:B------:R-:W-:Y:S01]  /*9840*/  ISETP.NE.U32.AND P5, PT, R246, RZ, PT ;  /* 0x000000fff600720c */ /* 0x000fe20003fa5070 */
[----:B--2---:R-:W-:Y:S01]  /*9850*/  IMAD.WIDE R84, R4, 0x4, R84 ;  /* 0x0000000404547825 */ /* 0x004fe200078e0254 */
[----:B------:R-:W-:Y:S01]  /*9860*/  BAR.SYNC.DEFER_BLOCKING 0x0 ;  /* 0x0000000000007b1d */ /* 0x000fe20000010000 */
[----:B------:R-:W-:-:S04]  /*9870*/  SEL R21, RZ, 0x4, P1 ;  /* 0x00000004ff157807 */ /* 0x000fc80000800000 */
[----:B------:R-:W-:Y:S02]  /*9880*/  SEL R21, R21, RZ, P0 ;  /* 0x000000ff15157207 */ /* 0x000fe40000000000 */
[----:B-1----:R-:W-:-:S04]  /*9890*/  SHF.R.U32.HI R244, RZ, 0x6, R243 ;  /* 0x00000006fff47819 */ /* 0x002fc800000116f3 */
[----:B------:R-:W-:Y:S01]  /*98a0*/  @!PT LDS RZ, [RZ] ;  /* 0x00000000fffff984 */ /* 0x000fe20000000800 */
[----:B------:R-:W-:Y:S01]  /*98b0*/  @!PT LDS RZ, [RZ] ;  /* 0x00000000fffff984 */ /* 0x000fe20000000800 */
[----:B------:R-:W-:Y:S01]  /*98c0*/  @!PT LDS RZ, [RZ] ;  /* 0x00000000fffff984 */ /* 0x000fe20000000800 */
[----:B------:R-:W-:Y:S01]  /*98d0*/  LDGSTS.E [R20+0x42000], desc[UR16][R84.64], P5 ;  /* 0x4200000054147fae */ /* 0x000fe2000a921850 */
[----:B------:R-:W-:-:S04]  /*98e0*/  SGXT.U32 R244, R244, 0x1 ;  /* 0x00000001f4f4781a */ /* 0x000fc80000000000 */
[----:B------:R-:W-:-:S04]  /*98f0*/  LOP3.LUT R244, R244, 0x10, RZ, 0xfc, !PT ;  /* 0x00000010f4f47812 */ /* 0x000fc800078efcff */
[----:B------:R-:W-:Y:S02]  /*9900*/  ISETP.GE.AND P2, PT, R244, UR4, PT ;  /* 0x00000004f4007c0c */ /* 0x000fe4000bf46270 */
[--C-:B------:R-:W-:Y:S02]  /*9910*/  SHF.R.U32.HI R244, RZ, 0x6, R243.reuse ;  /* 0x00000006fff47819 */ /* 0x100fe400000116f3 */
[----:B------:R-:W-:Y:S02]  /*9920*/  ISETP.NE.U32.AND P5, PT, R247, RZ, PT ;  /* 0x000000fff700720c */ /* 0x000fe40003fa5070 */
[----:B------:R-:W-:Y:S02]  /*9930*/  SGXT.U32 R244, R244, 0x1 ;  /* 0x00000001f4f4781a */ /* 0x000fe40000000000 */
[----:B------:R-:W-:Y:S02]  /*9940*/  SHF.R.U32.HI R243, RZ, 0x6, R243 ;  /* 0x00000006fff37819 */ /* 0x000fe400000116f3 */
[----:B------:R-:W-:-:S02]  /*9950*/  LOP3.LUT R244, R244, 0x12, RZ, 0xfc, !PT ;  /* 0x00000012f4f47812 */ /* 0x000fc400078efcff */
[----:B------:R-:W-:Y:S01]  /*9960*/  SGXT.U32 R243, R243, 0x1 ;  /* 0x00000001f3f3781a */ /* 0x000fe20000000000 */
[----:B------:R-:W-:Y:S01]  /*9970*/  IMAD.WIDE R214, R4, 0x4, R214 ;  /* 0x0000000404d67825 */ /* 0x000fe200078e02d6 */
[----:B------:R-:W-:Y:S02]  /*9980*/  ISETP.NE.U32.AND P1, PT, R21, RZ, PT ;  /* 0x000000ff1500720c */ /* 0x000fe40003f25070 */
[----:B------:R-:W-:Y:S02]  /*9990*/  SEL R21, RZ, 0x4, P2 ;  /* 0x00000004ff157807 */ /* 0x000fe40001000000 */
[----:B------:R-:W-:Y:S01]  /*99a0*/  LOP3.LUT R243, R243, 0x14, RZ, 0xfc, !PT ;  /* 0x00000014f3f37812 */ /* 0x000fe200078efcff */
[----:B------:R1:W-:Y:S01]  /*99b0*/  LDGSTS.E [R20+0x42008], desc[UR16][R214.64], P5 ;  /* 0x42008000d6147fae */ /* 0x0003e2000a921850 */
[----:B------:R-:W-:-:S04]  /*99c0*/  ISETP.GE.AND P2, PT, R244, UR4, PT ;  /* 0x00000004f4007c0c */ /* 0x000fc8000bf46270 */
[----:B-1----:R-:W-:Y:S02]  /*99d0*/  SEL R20, RZ, 0x4, P2 ;  /* 0x00000004ff147807 */ /* 0x002fe40001000000 */
[----:B------:R-:W-:Y:S02]  /*99e0*/  ISETP.GE.AND P2, PT, R243, UR4, PT ;  /* 0x00000004f3007c0c */ /* 0x000fe4000bf46270 */
[----:B------:R-:W1:Y:S01]  /*99f0*/  S2R R243, SR_TID.X ;  /* 0x0000000000f37919 */ /* 0x000e620000002100 */
[----:B------:R-:W-:Y:S01]  /*9a00*/  ISETP.NE.U32.AND P5, PT, R248, RZ, PT ;  /* 0x000000fff800720c */ /* 0x000fe20003fa5070 */
[----:B------:R-:W-:Y:S01]  /*9a10*/  IMAD.WIDE R212, R4, 0x4, R212 ;  /* 0x0000000404d47825 */ /* 0x000fe200078e02d4 */
[----:B------:R-:W-:Y:S02]  /*9a20*/  SEL R21, R21, RZ, P0 ;  /* 0x000000ff15157207 */ /* 0x000fe40000000000 */
[----:B------:R-:W-:Y:S02]  /*9a30*/  SEL R159, RZ, 0x4, P2 ;  /* 0x00000004ff9f7807 */ /* 0x000fe40001000000 */
[----:B------:R-:W-:-:S07]  /*9a40*/  ISETP.NE.U32.AND P3, PT, R21, RZ, PT ;  /* 0x000000ff1500720c */ /* 0x000fce0003f65070 */
[----:B------:R-:W-:Y:S01]  /*9a50*/  LDGSTS.E [R18+0x42000], desc[UR16][R212.64], P5 ;  /* 0x42000000d4127fae */ /* 0x000fe2000a921850 */
[--C-:B-1----:R-:W-:Y:S02]  /*9a60*/  SHF.R.U32.HI R163, RZ, 0x6, R243.reuse ;  /* 0x00000006ffa37819 */ /* 0x102fe400000116f3 */
[--C-:B------:R-:W-:Y:S02]  /*9a70*/  SHF.R.U32.HI R165, RZ, 0x6, R243.reuse ;  /* 0x00000006ffa57819 */ /* 0x100fe400000116f3 */
[----:B------:R-:W-:Y:S02]  /*9a80*/  SGXT.U32 R163, R163, 0x1 ;  /* 0x00000001a3a3781a */ /* 0x000fe40000000000 */
[----:B------:R-:W-:Y:S02]  /*9a90*/  SGXT.U32 R165, R165, 0x1 ;  /* 0x00000001a5a5781a */ /* 0x000fe40000000000 */
[----:B------:R-:W-:Y:S02]  /*9aa0*/  LOP3.LUT R163, R163, 0x18, RZ, 0xfc, !PT ;  /* 0x00000018a3a37812 */ /* 0x000fe400078efcff */
[----:B------:R-:W-:-:S02]  /*9ab0*/  SHF.R.U32.HI R167, RZ, 0x6, R243 ;  /* 0x00000006ffa77819 */ /* 0x000fc400000116f3 */
[----:B------:R-:W-:Y:S02]  /*9ac0*/  ISETP.GE.AND P4, PT, R163, UR4, PT ;  /* 0x00000004a3007c0c */ /* 0x000fe4000bf86270 */
[--C-:B------:R-:W-:Y:S02]  /*9ad0*/  SHF.R.U32.HI R244, RZ, 0x6, R243.reuse ;  /* 0x00000006fff47819 */ /* 0x100fe400000116f3 */
[----:B------:R-:W-:Y:S02]  /*9ae0*/  LOP3.LUT R165, R165, 0x1a, RZ, 0xfc, !PT ;  /* 0x0000001aa5a57812 */ /* 0x000fe400078efcff */
[----:B------:R-:W-:Y:S02]  /*9af0*/  SGXT.U32 R167, R167, 0x1 ;  /* 0x00000001a7a7781a */ /* 0x000fe40000000000 */
[----:B------:R-:W-:Y:S02]  /*9b00*/  SHF.R.U32.HI R183, RZ, 0x6, R243 ;  /* 0x00000006ffb77819 */ /* 0x000fe400000116f3 */
[----:B------:R-:W-:-:S02]  /*9b10*/  SEL R84, RZ, 0x4, P4 ;  /* 0x00000004ff547807 */ /* 0x000fc40002000000 */
[----:B------:R-:W-:Y:S02]  /*9b20*/  SGXT.U32 R244, R244, 0x1 ;  /* 0x00000001f4f4781a */ /* 0x000fe40000000000 */
[----:B------:R-:W-:Y:S02]  /*9b30*/  ISETP.GE.AND P4, PT, R165, UR4, PT ;  /* 0x00000004a5007c0c */ /* 0x000fe4000bf86270 */
[----:B------:R-:W-:Y:S02]  /*9b40*/  LOP3.LUT R167, R167, 0x1c, RZ, 0xfc, !PT ;  /* 0x0000001ca7a77812 */ /* 0x000fe400078efcff */
[----:B------:R-:W-:Y:S02]  /*9b50*/  SGXT.U32 R183, R183, 0x1 ;  /* 0x00000001b7b7781a */ /* 0x000fe40000000000 */
[----:B------:R-:W-:Y:S02]  /*9b60*/  ISETP.NE.U32.AND P5, PT, R249, RZ, PT ;  /* 0x000000fff900720c */ /* 0x000fe40003fa5070 */
[----:B------:R-:W-:-:S02]  /*9b70*/  LOP3.LUT R244, R244, 0x16, RZ, 0xfc, !PT ;  /* 0x00000016f4f47812 */ /* 0x000fc400078efcff */
[----:B------:R-:W-:Y:S02]  /*9b80*/  SEL R22, RZ, 0x4, P4 ;  /* 0x00000004ff167807 */ /* 0x000fe40002000000 */
[----:B------:R-:W-:Y:S02]  /*9b90*/  ISETP.GE.AND P4, PT, R167, UR4, PT ;  /* 0x00000004a7007c0c */ /* 0x000fe4000bf86270 */
[----:B------:R-:W-:Y:S02]  /*9ba0*/  LOP3.LUT R183, R183, 0x1e, RZ, 0xfc, !PT ;  /* 0x0000001eb7b77812 */ /* 0x000fe400078efcff */
[----:B------:R-:W-:Y:S01]  /*9bb0*/  ISETP.GE.AND P2, PT, R244, UR4, PT ;  /* 0x00000004f4007c0c */ /* 0x000fe2000bf46270 */
[----:B------:R-:W-:Y:S01]  /*9bc0*/  IMAD.WIDE R210, R4, 0x4, R210 ;  /* 0x0000000404d27825 */ /* 0x000fe200078e02d2 */
[----:B------:R-:W-:Y:S02]  /*9bd0*/  SEL R20, R20, RZ, P0 ;  /* 0x000000ff14147207 */ /* 0x000fe40000000000 */
[----:B------:R-:W-:-:S02]  /*9be0*/  SEL R21, RZ, 0x4, P4 ;  /* 0x00000004ff157807 */ /* 0x000fc40002000000 */
[----:B------:R-:W-:Y:S01]  /*9bf0*/  ISETP.GE.AND P4, PT, R183, UR4, PT ;  /* 0x00000004b7007c0c */ /* 0x000fe2000bf86270 */
[----:B------:R-:W-:Y:S01]  /*9c00*/  LDGSTS.E [R18+0x42008], desc[UR16][R210.64], P5 ;  /* 0x42008000d2127fae */ /* 0x000fe2000a921850 */
[----:B------:R-:W-:Y:S02]  /*9c10*/  SEL R85, RZ, 0x4, P2 ;  /* 0x00000004ff557807 */ /* 0x000fe40001000000 */
[----:B------:R-:W-:Y:S02]  /*9c20*/  ISETP.NE.U32.AND P2, PT, R20, RZ, PT ;  /* 0x000000ff1400720c */ /* 0x000fe40003f45070 */
[----:B------:R-:W-:Y:S02]  /*9c30*/  SEL R20, RZ, 0x4, P4 ;  /* 0x00000004ff147807 */ /* 0x000fe40002000000 */
[----:B------:R-:W-:Y:S02]  /*9c40*/  ISETP.NE.U32.AND P4, PT, R5, RZ, PT ;  /* 0x000000ff0500720c */ /* 0x000fe40003f85070 */
[----:B------:R-:W-:Y:S01]  /*9c50*/  ISETP.NE.U32.AND P5, PT, R245, RZ, PT ;  /* 0x000000fff500720c */ /* 0x000fe20003fa5070 */
[----:B------:R-:W-:Y:S01]  /*9c60*/  IMAD.WIDE R208, R4, 0x4, R208 ;  /* 0x0000000404d07825 */ /* 0x000fe200078e02d0 */
[----:B------:R-:W-:-:S02]  /*9c70*/  SEL R159, R159, RZ, P0 ;  /* 0x000000ff9f9f7207 */ /* 0x000fc40000000000 */
[----:B------:R-:W-:Y:S01]  /*9c80*/  SEL R85, R85, RZ, P0 ;  /* 0x000000ff55557207 */ /* 0x000fe20000000000 */
[----:B------:R-:W-:Y:S01]  /*9c90*/  IMAD.WIDE R206, R4, 0x4, R206 ;  /* 0x0000000404ce7825 */ /* 0x000fe200078e02ce */
[----:B------:R-:W-:-:S03]  /*9ca0*/  SEL R84, R84, RZ, P0 ;  /* 0x000000ff54547207 */ /* 0x000fc60000000000 */
[----:B------:R-:W-:Y:S01]  /*9cb0*/  IMAD.WIDE R204, R4, 0x4, R204 ;  /* 0x0000000404cc7825 */ /* 0x000fe200078e02cc */
[----:B------:R-:W-:Y:S01]  /*9cc0*/  SEL R9, R9, RZ, P0 ;  /* 0x000000ff09097207 */ /* 0x000fe20000000000 */
[----:B------:R-:W-:Y:S01]  /*9cd0*/  LDGSTS.E [R19+0x42000], desc[UR16][R208.64], P4 ;  /* 0x42000000d0137fae */ /* 0x000fe2000a121850 */
[----:B------:R-:W-:Y:S01]  /*9ce0*/  SEL R22, R22, RZ, P0 ;  /* 0x000000ff16167207 */ /* 0x000fe20000000000 */
[----:B------:R-:W-:Y:S01]  /*9cf0*/  IMAD.WIDE R202, R4, 0x4, R202 ;  /* 0x0000000404ca7825 */ /* 0x000fe200078e02ca */
[----:B------:R-:W-:Y:S01]  /*9d00*/  SEL R21, R21, RZ, P0 ;  /* 0x000000ff15157207 */ /* 0x000fe20000000000 */
[----:B------:R-:W-:Y:S01]  /*9d10*/  LDGSTS.E [R19+0x42008], desc[UR16][R206.64], P5 ;  /* 0x42008000ce137fae */ /* 0x000fe2000a921850 */
[----:B------:R-:W-:Y:S01]  /*9d20*/  SEL R20, R20, RZ, P0 ;  /* 0x000000ff14147207 */ /* 0x000fe20000000000 */
[C---:B------:R-:W-:Y:S01]  /*9d30*/  IMAD.WIDE R198, R4.reuse, 0x4, R198 ;  /* 0x0000000404c67825 */ /* 0x040fe200078e02c6 */
[----:B------:R-:W-:Y:S01]  /*9d40*/  ISETP.NE.U32.AND P0, PT, R159, RZ, PT ;  /* 0x000000ff9f00720c */ /* 0x000fe20003f05070 */
[----:B------:R-:W-:Y:S01]  /*9d50*/  LDGSTS.E [R17+0x42000], desc[UR16][R204.64], P6 ;  /* 0x42000000cc117fae */ /* 0x000fe2000b121850 */
[----:B------:R-:W-:Y:S01]  /*9d60*/  ISETP.NE.U32.AND P4, PT, R85, RZ, PT ;  /* 0x000000ff5500720c */ /* 0x000fe20003f85070 */
[----:B------:R-:W-:Y:S01]  /*9d70*/  IMAD.WIDE R194, R4, 0x4, R194 ;  /* 0x0000000404c27825 */ /* 0x000fe200078e02c2 */
[----:B------:R-:W-:Y:S01]  /*9d80*/  ISETP.NE.U32.AND P5, PT, R84, RZ, PT ;  /* 0x000000ff5400720c */ /* 0x000fe20003fa5070 */
[----:B------:R-:W-:Y:S01]  /*9d90*/  LDGSTS.E [R17+0x42008], desc[UR16][R202.64], P1 ;  /* 0x42008000ca117fae */ /* 0x000fe20008921850 */
[----:B------:R-:W-:-:S02]  /*9da0*/  ISETP.NE.U32.AND P6, PT, R22, RZ, PT ;  /* 0x000000ff1600720c */ /* 0x000fc40003fc5070 */
[----:B------:R-:W-:Y:S01]  /*9db0*/  ISETP.NE.U32.AND P1, PT, R21, RZ, PT ;  /* 0x000000ff1500720c */ /* 0x000fe20003f25070 */
[----:B------:R-:W-:Y:S01]  /*9dc0*/  LDGSTS.E [R16+0x42000], desc[UR16][R198.64], P3 ;  /* 0x42000000c6107fae */ /* 0x000fe20009921850 */
[----:B------:R-:W-:Y:S01]  /*9dd0*/  ISETP.NE.U32.AND P3, PT, R20, RZ, PT ;  /* 0x000000ff1400720c */ /* 0x000fe20003f65070 */
[C---:B------:R-:W-:Y:S02]  /*9de0*/  IMAD.WIDE R188, R4.reuse, 0x4, R188 ;  /* 0x0000000404bc7825 */ /* 0x040fe400078e02bc */
[----:B------:R-:W-:Y:S01]  /*9df0*/  LDGSTS.E [R16+0x42008], desc[UR16][R194.64], P2 ;  /* 0x42008000c2107fae */ /* 0x000fe20009121850 */
[----:B------:R-:W-:Y:S01]  /*9e00*/  ISETP.NE.U32.AND P2, PT, R9, RZ, PT ;  /* 0x000000ff0900720c */ /* 0x000fe20003f45070 */
        /* <DEDUP_REMOVED lines=13> */
[----:B------:R-:W0:Y:S02]  /*9ee0*/  LDGDEPBAR ;  /* 0x00000000000079af */ /* 0x000e240000000000 */
        /* <DEDUP_REMOVED lines=62> */
[C---:B------:R-:W-:Y:S01]  /*a2d0*/  IMAD.WIDE R142, R6.reuse, 0x4, R142 ;  /* 0x00000004068e7825 */ /* 0x040fe200078e028e */
[----:B------:R-:W1:Y:S03]  /*a2e0*/  S2R R5, SR_TID.X ;  /* 0x0000000000057919 */ /* 0x000e660000002100 */
[C---:B------:R-:W-:Y:S01]  /*a2f0*/  IMAD.WIDE R140, R6.reuse, 0x4, R140 ;  /* 0x00000004068c7825 */ /* 0x040fe200078e028c */
[----:B------:R2:W-:Y:S03]  /*a300*/  LDGSTS.E [R12+0x2fc00], desc[UR16][R86.64], P2 ;  /* 0x2fc00000560c7fae */ /* 0x0005e60009121850 */
[C---:B------:R-:W-:Y:S01]  /*a310*/  IMAD.WIDE R24, R6.reuse, 0x4, R24 ;  /* 0x0000000406187825 */ /* 0x040fe200078e0218 */
[----:B------:R-:W-:Y:S03]  /*a320*/  LDGSTS.E [R11+0x28200], desc[UR16][R144.64], P2 ;  /* 0x28200000900b7fae */ /* 0x000fe60009121850 */
[C---:B------:R-:W-:Y:S01]  /*a330*/  IMAD.WIDE R138, R6.reuse, 0x4, R138 ;  /* 0x00000004068a7825 */ /* 0x040fe200078e028a */
[----:B------:R-:W-:Y:S03]  /*a340*/  LDGSTS.E [R11+0x28600], desc[UR16][R142.64], P2 ;  /* 0x286000008e0b7fae */ /* 0x000fe60009121850 */
[C---:B------:R-:W-:Y:S01]  /*a350*/  IMAD.WIDE R136, R6.reuse, 0x4, R136 ;  /* 0x0000000406887825 */ /* 0x040fe200078e0288 */
[----:B------:R-:W-:Y:S03]  /*a360*/  LDGSTS.E [R11+0x28a00], desc[UR16][R140.64], P2 ;  /* 0x28a000008c0b7fae */ /* 0x000fe60009121850 */
        /* <DEDUP_REMOVED lines=33> */
[----:B------:R-:W-:Y:S01]  /*a580*/  ISETP.GE.AND P0, PT, R155, 0x20, PT ;  /* 0x000000209b00780c */ /* 0x000fe20003f06270 */
        /* <DEDUP_REMOVED lines=13> */
[----:B--2---:R-:W-:-:S02]  /*a660*/  IMAD.WIDE R12, R6, 0x4, R30 ;  /* 0x00000004060c7825 */ /* 0x004fc400078e021e */
[----:B------:R-:W-:Y:S02]  /*a670*/  LDGSTS.E [R11+0x2ea00], desc[UR16][R36.64], P2 ;  /* 0x2ea00000240b7fae */ /* 0x000fe40009121850 */
[C---:B------:R-:W-:Y:S02]  /*a680*/  IMAD.WIDE R14, R6.reuse, 0x4, R28 ;  /* 0x00000004060e7825 */ /* 0x040fe400078e021c */
[----:B------:R-:W-:Y:S02]  /*a690*/  LDGSTS.E [R11+0x2ee00], desc[UR16][R34.64], P2 ;  /* 0x2ee00000220b7fae */ /* 0x000fe40009121850 */
[----:B------:R-:W-:Y:S02]  /*a6a0*/  IMAD.WIDE R16, R6, 0x4, R26 ;  /* 0x0000000406107825 */ /* 0x000fe400078e021a */
[----:B------:R2:W-:Y:S01]  /*a6b0*/  LDGSTS.E [R11+0x2f200], desc[UR16][R32.64], P2 ;  /* 0x2f200000200b7fae */ /* 0x0005e20009121850 */
[----:B-1----:R-:W-:-:S03]  /*a6c0*/  SHF.R.U32.HI R5, RZ, 0x6, R5 ;  /* 0x00000006ff057819 */ /* 0x002fc60000011605 */
[----:B------:R1:W-:Y:S04]  /*a6d0*/  LDGSTS.E [R11+0x2f600], desc[UR16][R12.64], P2 ;  /* 0x2f6000000c0b7fae */ /* 0x0003e80009121850 */
[----:B------:R1:W-:Y:S04]  /*a6e0*/  LDGSTS.E [R11+0x2fa00], desc[UR16][R14.64], P2 ;  /* 0x2fa000000e0b7fae */ /* 0x0003e80009121850 */
[----:B------:R1:W-:Y:S01]  /*a6f0*/  LDGSTS.E [R11+0x2fe00], desc[UR16][R16.64], P2 ;  /* 0x2fe00000100b7fae */ /* 0x0003e20009121850 */
[----:B------:R-:W-:-:S03]  /*a700*/  SGXT.U32 R5, R5, 0x1 ;  /* 0x000000010505781a */ /* 0x000fc60000000000 */
[----:B------:R-:W0:Y:S01]  /*a710*/  LDGDEPBAR ;  /* 0x00000000000079af */ /* 0x000e220000000000 */
[----:B---3--:R-:W-:Y:S02]  /*a720*/  CS2R R24, SRZ ;  /* 0x0000000000187805 */ /* 0x008fe4000001ff00 */
[----:B------:R-:W-:Y:S02]  /*a730*/  CS2R R26, SRZ ;  /* 0x00000000001a7805 */ /* 0x000fe4000001ff00 */
[----:B------:R-:W-:Y:S02]  /*a740*/  CS2R R28, SRZ ;  /* 0x00000000001c7805 */ /* 0x000fe4000001ff00 */
[----:B------:R-:W-:Y:S02]  /*a750*/  CS2R R30, SRZ ;  /* 0x00000000001e7805 */ /* 0x000fe4000001ff00 */
[----:B--2---:R-:W-:Y:S02]  /*a760*/  CS2R R32, SRZ ;  /* 0x0000000000207805 */ /* 0x004fe4000001ff00 */
[----:B------:R-:W-:-:S02]  /*a770*/  CS2R R34, SRZ ;  /* 0x0000000000227805 */ /* 0x000fc4000001ff00 */
[----:B------:R-:W-:Y:S02]  /*a780*/  CS2R R36, SRZ ;  /* 0x0000000000247805 */ /* 0x000fe4000001ff00 */
[----:B------:R-:W-:Y:S02]  /*a790*/  CS2R R38, SRZ ;  /* 0x0000000000267805 */ /* 0x000fe4000001ff00 */
[----:B------:R-:W-:Y:S02]  /*a7a0*/  CS2R R40, SRZ ;  /* 0x0000000000287805 */ /* 0x000fe4000001ff00 */
[----:B------:R-:W-:Y:S02]  /*a7b0*/  CS2R R42, SRZ ;  /* 0x00000000002a7805 */ /* 0x000fe4000001ff00 */
[----:B------:R-:W-:Y:S02]  /*a7c0*/  CS2R R44, SRZ ;  /* 0x00000000002c7805 */ /* 0x000fe4000001ff00 */
        /* <DEDUP_REMOVED lines=52> */
[----:B------:R-:W-:Y:S01]  /*ab10*/  CS2R R150, SRZ ;  /* 0x0000000000967805 */ /* 0x000fe2000001ff00 */
[----:B-1----:R-:W-:Y:S06]  /*ab20*/  @!P0 BRA `(.L_x_0) ;  /* 0x0000003c00f88947 */ /* 0x002fec0003800000 */
[----:B------:R-:W2:Y:S04]  /*ab30*/  LDL.LU R242, [R1+0x8] ;  /* 0x0000080001f27983 */ /* 0x000ea80000300800 */
[----:B------:R-:W3:Y:S04]  /*ab40*/  LDL.LU R240, [R1+0xc] ;  /* 0x00000c0001f07983 */ /* 0x000ee80000300800 */
[----:B------:R-:W4:Y:S04]  /*ab50*/  LDL.LU R197, [R1+0x10] ;  /* 0x0000100001c57983 */ /* 0x000f280000300800 */
        /* <DEDUP_REMOVED lines=10> */
[----:B------:R-:W4:Y:S01]  /*ac00*/  LDL.LU R187, [R1+0x64] ;  /* 0x0000640001bb7983 */ /* 0x000f220000300800 */
[----:B-----5:R-:W-:-:S02]  /*ac10*/  SHF.R.S32.HI R9, RZ, 0x1f, R153 ;  /* 0x0000001fff097819 */ /* 0x020fc40000011499 */
[C---:B------:R-:W-:Y:S01]  /*ac20*/  IADD3 R198, P6, R153.reuse, R200, RZ ;  /* 0x000000c899c67210 */ /* 0x040fe20007fde0ff */
[----:B------:R-:W4:Y:S01]  /*ac30*/  LDL.LU R233, [R1+0x70] ;  /* 0x0000700001e97983 */ /* 0x000f220000300800 */
[C---:B------:R-:W-:Y:S02]  /*ac40*/  IADD3 R191, P3, R153.reuse, R192, RZ ;  /* 0x000000c099bf7210 */ /* 0x040fe40007f7e0ff */
[C---:B------:R-:W-:Y:S01]  /*ac50*/  IADD3 R188, P2, R153.reuse, R190, RZ ;  /* 0x000000be99bc7210 */ /* 0x040fe20007f5e0ff */
[----:B------:R-:W4:Y:S01]  /*ac60*/  LDL.LU R193, [R1+0x7c] ;  /* 0x00007c0001c17983 */ /* 0x000f220000300800 */
[C---:B------:R-:W-:Y:S02]  /*ac70*/  IADD3 R184, P1, R153.reuse, R186, RZ ;  /* 0x000000ba99b87210 */ /* 0x040fe40007f3e0ff */
[----:B------:R-:W-:Y:S01]  /*ac80*/  IADD3 R176, P4, R153, R178, RZ ;  /* 0x000000b299b07210 */ /* 0x000fe20007f9e0ff */
[----:B------:R-:W4:Y:S01]  /*ac90*/  LDL.LU R244, [R1+0x80] ;  /* 0x0000800001f47983 */ /* 0x000f220000300800 */
[----:B------:R-:W-:-:S02]  /*aca0*/  LEA.HI.X.SX32 R200, R200, R9, 0x1, P6 ;  /* 0x00000009c8c87211 */ /* 0x000fc400030f0eff */
[C---:B------:R-:W-:Y:S01]  /*acb0*/  IADD3 R170, P6, R153.reuse, R174, RZ ;  /* 0x000000ae99aa7210 */ /* 0x040fe20007fde0ff */
[----:B------:R-:W-:Y:S01]  /*acc0*/  STL [R1+0x134], R3 ;  /* 0x0001340301007387 */ /* 0x000fe20000100800 */
[-C--:B------:R-:W-:Y:S02]  /*acd0*/  LEA.HI.X.SX32 R192, R192, R9.reuse, 0x1, P3 ;  /* 0x00000009c0c07211 */ /* 0x080fe400018f0eff */
[C---:B------:R-:W-:Y:S01]  /*ace0*/  IADD3 R156, P3, R153.reuse, R158, RZ ;  /* 0x0000009e999c7210 */ /* 0x040fe20007f7e0ff */
[----:B------:R1:W-:Y:S01]  /*acf0*/  STL [R1+0x130], R2 ;  /* 0x0001300201007387 */ /* 0x0003e20000100800 */
[-C--:B------:R-:W-:Y:S02]  /*ad00*/  LEA.HI.X.SX32 R190, R190, R9.reuse, 0x1, P2 ;  /* 0x00000009bebe7211 */ /* 0x080fe400010f0eff */
[----:B------:R-:W-:Y:S01]  /*ad10*/  IADD3 R151, P2, R153, R152, RZ ;  /* 0x0000009899977210 */ /* 0x000fe20007f5e0ff */
[----:B------:R-:W-:Y:S01]  /*ad20*/  STL [R1+0x12c], R0 ;  /* 0x00012c0001007387 */ /* 0x000fe20000100800 */
[----:B------:R-:W-:-:S02]  /*ad30*/  LEA.HI.X.SX32 R186, R186, R9, 0x1, P1 ;  /* 0x00000009baba7211 */ /* 0x000fc400008f0eff */
[-C--:B------:R-:W-:Y:S02]  /*ad40*/  LEA.HI.X.SX32 R178, R178, R9.reuse, 0x1, P4 ;  /* 0x00000009b2b27211 */ /* 0x080fe400020f0eff */
[C---:B------:R-:W-:Y:S02]  /*ad50*/  IADD3 R149, P1, R153.reuse, R10, RZ ;  /* 0x0000000a99957210 */ /* 0x040fe40007f3e0ff */
[-C--:B------:R-:W-:Y:S02]  /*ad60*/  LEA.HI.X.SX32 R174, R174, R9.reuse, 0x1, P6 ;  /* 0x00000009aeae7211 */ /* 0x080fe400030f0eff */
[-C--:B------:R-:W-:Y:S02]  /*ad70*/  LEA.HI.X.SX32 R158, R158, R9.reuse, 0x1, P3 ;  /* 0x000000099e9e7211 */ /* 0x080fe400018f0eff */
[----:B------:R-:W-:Y:S02]  /*ad80*/  IADD3 R180, P0, R153, R182, RZ ;  /* 0x000000b699b47210 */ /* 0x000fe40007f1e0ff */
[----:B------:R-:W-:-:S02]  /*ad90*/  LEA.HI.X.SX32 R152, R152, R9, 0x1, P2 ;  /* 0x0000000998987211 */ /* 0x000fc400010f0eff */
[-C--:B------:R-:W-:Y:S02]  /*ada0*/  LEA.HI.X.SX32 R150, R10, R9.reuse, 0x1, P1 ;  /* 0x000000090a967211 */ /* 0x080fe400008f0eff */
[----:B------:R-:W-:Y:S02]  /*adb0*/  LEA.HI.X.SX32 R182, R182, R9, 0x1, P0 ;  /* 0x00000009b6b67211 */ /* 0x000fe400000f0eff */
[C---:B------:R-:W-:Y:S02]  /*adc0*/  IADD3 R147, P0, R153.reuse, R23, RZ ;  /* 0x0000001799937210 */ /* 0x040fe40007f1e0ff */
[----:B------:R-:W-:Y:S02]  /*add0*/  IADD3 R194, P5, R153, R196, RZ ;  /* 0x000000c499c27210 */ /* 0x000fe40007fbe0ff */
[-C--:B------:R-:W-:Y:S02]  /*ade0*/  LEA.HI.X.SX32 R148, R23, R9.reuse, 0x1, P0 ;  /* 0x0000000917947211 */ /* 0x080fe400000f0eff */
[----:B------:R-:W-:-:S02]  /*adf0*/  LEA.HI.X.SX32 R196, R196, R9, 0x1, P5 ;  /* 0x00000009c4c47211 */ /* 0x000fc400028f0eff */
[----:B------:R-:W-:-:S04]  /*ae00*/  IADD3 R160, P5, R153, R162, RZ ;  /* 0x000000a299a07210 */ /* 0x000fc80007fbe0ff */
[-C--:B------:R-:W-:Y:S02]  /*ae10*/  LEA.HI.X.SX32 R162, R162, R9.reuse, 0x1, P5 ;  /* 0x00000009a2a27211 */ /* 0x080fe400028f0eff */
[C---:B--2---:R-:W-:Y:S02]  /*ae20*/  IADD3 R145, P4, R153.reuse, R242, RZ ;  /* 0x000000f299917210 */ /* 0x044fe40007f9e0ff */
[C---:B---3--:R-:W-:Y:S02]  /*ae30*/  IADD3 R143, P6, R153.reuse, R240, RZ ;  /* 0x000000f0998f7210 */ /* 0x048fe40007fde0ff */
[-C--:B------:R-:W-:Y:S02]  /*ae40*/  LEA.HI.X.SX32 R146, R242, R9.reuse, 0x1, P4 ;  /* 0x00000009f2927211 */ /* 0x080fe400020f0eff */
[----:B------:R-:W2:Y:S01]  /*ae50*/  LDL.LU R242, [R1+0x8c] ;  /* 0x00008c0001f27983 */ /* 0x000ea20000300800 */
[----:B------:R-:W-:Y:S02]  /*ae60*/  LEA.HI.X.SX32 R144, R240, R9, 0x1, P6 ;  /* 0x00000009f0907211 */ /* 0x000fe400030f0eff */
[C---:B----4-:R-:W-:Y:S01]  /*ae70*/  IADD3 R141, P5, R153.reuse, R197, RZ ;  /* 0x000000c5998d7210 */ /* 0x050fe20007fbe0ff */
[----:B------:R-:W3:Y:S01]  /*ae80*/  LDL.LU R240, [R1+0x94] ;  /* 0x0000940001f07983 */ /* 0x000ee20000300800 */
[----:B------:R-:W-:-:S02]  /*ae90*/  IADD3 R139, P3, R153, R236, RZ ;  /* 0x000000ec998b7210 */ /* 0x000fc40007f7e0ff */
[C---:B------:R-:W-:Y:S01]  /*aea0*/  IADD3 R137, P2, R153.reuse, R234, RZ ;  /* 0x000000ea99897210 */ /* 0x040fe20007f5e0ff */
[----:B------:R-:W4:Y:S01]  /*aeb0*/  LDL.LU R221, [R1+0x98] ;  /* 0x0000980001dd7983 */ /* 0x000f220000300800 */
[----:B------:R-:W-:Y:S02]  /*aec0*/  LEA.HI.X.SX32 R140, R236, R9, 0x1, P3 ;  /* 0x00000009ec8c7211 */ /* 0x000fe400018f0eff */
[----:B------:R-:W-:Y:S01]  /*aed0*/  IADD3 R135, P1, R153, R179, RZ ;  /* 0x000000b399877210 */ /* 0x000fe20007f3e0ff */
[----:B------:R-:W4:Y:S01]  /*aee0*/  LDL.LU R236, [R1+0x9c] ;  /* 0x00009c0001ec7983 */ /* 0x000f220000300800 */
[-C--:B------:R-:W-:Y:S02]  /*aef0*/  LEA.HI.X.SX32 R138, R234, R9.reuse, 0x1, P2 ;  /* 0x00000009ea8a7211 */ /* 0x080fe400010f0eff */
[----:B------:R-:W-:Y:S01]  /*af00*/  LEA.HI.X.SX32 R136, R179, R9, 0x1, P1 ;  /* 0x00000009b3887211 */ /* 0x000fe200008f0eff */
[----:B------:R-:W2:Y:S01]  /*af10*/  LDL.LU R234, [R1+0xa0] ;  /* 0x0000a00001ea7983 */ /* 0x000ea20000300800 */
[----:B------:R-:W-:-:S03]  /*af20*/  IADD3 R133, P0, R153, R230, RZ ;  /* 0x000000e699857210 */ /* 0x000fc60007f1e0ff */
[----:B------:R-:W3:Y:S01]  /*af30*/  LDL.LU R179, [R1+0xa4] ;  /* 0x0000a40001b37983 */ /* 0x000ee20000300800 */
[C---:B------:R-:W-:Y:S02]  /*af40*/  IADD3 R131, P4, R153.reuse, R222, RZ ;  /* 0x000000de99837210 */ /* 0x040fe40007f9e0ff */
[----:B------:R-:W-:Y:S02]  /*af50*/  IADD3 R22, P6, R153, R226, RZ ;  /* 0x000000e299167210 */ /* 0x000fe40007fde0ff */
[-C--:B------:R-:W-:Y:S02]  /*af60*/  LEA.HI.X.SX32 R134, R230, R9.reuse, 0x1, P0 ;  /* 0x00000009e6867211 */ /* 0x080fe400000f0eff */
[----:B------:R-:W4:Y:S01]  /*af70*/  LDL.LU R230, [R1+0xa8] ;  /* 0x0000a80001e67983 */ /* 0x000f220000300800 */
[----:B------:R-:W-:-:S03]  /*af80*/  LEA.HI.X.SX32 R130, R226, R9, 0x1, P6 ;  /* 0x00000009e2827211 */ /* 0x000fc600030f0eff */
[----:B------:R-:W2:Y:S01]  /*af90*/  LDL.LU R228, [R1+0xac] ;  /* 0x0000ac0001e47983 */ /* 0x000ea20000300800 */
[----:B------:R-:W-:-:S03]  /*afa0*/  LEA.HI.X.SX32 R132, R222, R9, 0x1, P4 ;  /* 0x00000009de847211 */ /* 0x000fc600020f0eff */
[----:B------:R-:W2:Y:S04]  /*afb0*/  LDL.LU R226, [R1+0xb0] ;  /* 0x0000b00001e27983 */ /* 0x000ea80000300800 */
[----:B------:R-:W2:Y:S01]  /*afc0*/  LDL.LU R224, [R1+0xb4] ;  /* 0x0000b40001e07983 */ /* 0x000ea20000300800 */
[----:B------:R-:W-:-:S03]  /*afd0*/  IADD3 R249, P0, R153, R187, RZ ;  /* 0x000000bb99f97210 */ /* 0x000fc60007f1e0ff */
[----:B------:R-:W2:Y:S01]  /*afe0*/  LDL.LU R222, [R1+0xb8] ;  /* 0x0000b80001de7983 */ /* 0x000ea20000300800 */
[----:B------:R-:W-:-:S03]  /*aff0*/  LEA.HI.X.SX32 R250, R187, R9, 0x1, P0 ;  /* 0x00000009bbfa7211 */ /* 0x000fc600000f0eff */
[----:B------:R-:W2:Y:S04]  /*b000*/  LDL.LU R220, [R1+0xbc] ;  /* 0x0000bc0001dc7983 */ /* 0x000ea80000300800 */
[----:B------:R-:W2:Y:S04]  /*b010*/  LDL.LU R201, [R1+0xc0] ;  /* 0x0000c00001c97983 */ /* 0x000ea80000300800 */
[----:B------:R-:W2:Y:S01]  /*b020*/  LDL.LU R187, [R1+0xc4] ;  /* 0x0000c40001bb7983 */ /* 0x000ea20000300800 */
[----:B------:R-:W-:Y:S02]  /*b030*/  IADD3 R245, P6, R153, R193, RZ ;  /* 0x000000c199f57210 */ /* 0x000fe40007fde0ff */
[-C--:B------:R-:W-:Y:S01]  /*b040*/  LEA.HI.X.SX32 R142, R197, R9.reuse, 0x1, P5 ;  /* 0x00000009c58e7211 */ /* 0x080fe200028f0eff */
[----:B------:R-:W2:Y:S01]  /*b050*/  LDL R214, [R1+0xc8] ;  /* 0x0000c80001d67983 */ /* 0x000ea20000100800 */
[----:B------:R-:W-:-:S03]  /*b060*/  LEA.HI.X.SX32 R246, R193, R9, 0x1, P6 ;  /* 0x00000009c1f67211 */ /* 0x000fc600030f0eff */
[----:B------:R-:W2:Y:S01]  /*b070*/  LDL R197, [R1+0xcc] ;  /* 0x0000cc0001c57983 */ /* 0x000ea20000100800 */
[----:B------:R-:W-:-:S03]  /*b080*/  IADD3 R18, P5, R153, R243, RZ ;  /* 0x000000f399127210 */ /* 0x000fc60007fbe0ff */
[----:B------:R-:W2:Y:S04]  /*b090*/  LDL R210, [R1+0xd8] ;  /* 0x0000d80001d27983 */ /* 0x000ea80000100800 */
[----:B------:R-:W2:Y:S04]  /*b0a0*/  LDL.LU R193, [R1+0xdc] ;  /* 0x0000dc0001c17983 */ /* 0x000ea80000300800 */
[----:B------:R-:W2:Y:S04]  /*b0b0*/  LDL.LU R206, [R1+0xe0] ;  /* 0x0000e00001ce7983 */ /* 0x000ea80000300800 */
[----:B------:R-:W2:Y:S01]  /*b0c0*/  LDL.LU R204, [R1+0xe4] ;  /* 0x0000e40001cc7983 */ /* 0x000ea20000300800 */
[----:B------:R-:W-:-:S03]  /*b0d0*/  LEA.HI.X.SX32 R20, R243, R9, 0x1, P5 ;  /* 0x00000009f3147211 */ /* 0x000fc600028f0eff */
[----:B------:R-:W2:Y:S01]  /*b0e0*/  LDL.LU R202, [R1+0xe8] ;  /* 0x0000e80001ca7983 */ /* 0x000ea20000300800 */
[----:B------:R-:W-:-:S03]  /*b0f0*/  IADD3 R243, P5, R153, R244, RZ ;  /* 0x000000f499f37210 */ /* 0x000fc60007fbe0ff */
[----:B------:R-:W2:Y:S04]  /*b100*/  LDL.LU R15, [R1+0xec] ;  /* 0x0000ec00010f7983 */ /* 0x000ea80000300800 */
[----:B------:R-:W2:Y:S04]  /*b110*/  LDL.LU R21, [R1+0xf0] ;  /* 0x0000f00001157983 */ /* 0x000ea80000300800 */
[----:B------:R-:W2:Y:S01]  /*b120*/  LDL.LU R19, [R1+0xf4] ;  /* 0x0000f40001137983 */ /* 0x000ea20000300800 */
[----:B------:R-:W-:Y:S02]  /*b130*/  LEA.HI.X.SX32 R244, R244, R9, 0x1, P5 ;  /* 0x00000009f4f47211 */ /* 0x000fe400028f0eff */
[----:B---3--:R-:W-:-:S04]  /*b140*/  IADD3 R231, P6, R153, R179, RZ ;  /* 0x000000b399e77210 */ /* 0x008fc80007fde0ff */
[----:B------:R-:W-:Y:S02]  /*b150*/  LEA.HI.X.SX32 R232, R179, R9, 0x1, P6 ;  /* 0x00000009b3e87211 */ /* 0x000fe400030f0eff */
[----:B------:R-:W3:Y:S04]  /*b160*/  LDL.LU R179, [R1+0xf8] ;  /* 0x0000f80001b37983 */ /* 0x000ee80000300800 */
[----:B-1----:R-:W3:Y:S01]  /*b170*/  LDL.LU R2, [R1+0xfc] ;  /* 0x0000fc0001027983 */ /* 0x002ee20000300800 */
[----:B----4-:R-:W-:-:S03]  /*b180*/  IADD3 R229, P5, R153, R230, RZ ;  /* 0x000000e699e57210 */ /* 0x010fc60007fbe0ff */
[----:B------:R-:W4:Y:S04]  /*b190*/  LDL.LU R3, [R1+0x100] ;  /* 0x0001000001037983 */ /* 0x000f280000300800 */
[----:B------:R-:W4:Y:S01]  /*b1a0*/  LDL.LU R5, [R1+0x104] ;  /* 0x0001040001057983 */ /* 0x000f220000300800 */
[----:B------:R-:W-:-:S03]  /*b1b0*/  LEA.HI.X.SX32 R230, R230, R9, 0x1, P5 ;  /* 0x00000009e6e67211 */ /* 0x000fc600028f0eff */
[----:B------:R-:W4:Y:S04]  /*b1c0*/  LDL.LU R157, [R1+0x108] ;  /* 0x00010800019d7983 */ /* 0x000f280000300800 */
[----:B------:R-:W4:Y:S04]  /*b1d0*/  LDL.LU R161, [R1+0x10c] ;  /* 0x00010c0001a17983 */ /* 0x000f280000300800 */
[----:B------:R-:W4:Y:S01]  /*b1e0*/  LDL.LU R177, [R1+0x110] ;  /* 0x0001100001b17983 */ /* 0x000f220000300800 */
[----:B--2---:R-:W-:-:S04]  /*b1f0*/  IADD3 R215, P5, R153, R187, RZ ;  /* 0x000000bb99d77210 */ /* 0x004fc80007fbe0ff */
[----:B------:R-:W-:Y:S02]  /*b200*/  LEA.HI.X.SX32 R216, R187, R9, 0x1, P5 ;  /* 0x00000009bbd87211 */ /* 0x000fe400028f0eff */
[----:B------:R-:W2:Y:S04]  /*b210*/  LDL.LU R187, [R1+0x114] ;  /* 0x0001140001bb7983 */ /* 0x000ea80000300800 */
[----:B------:R-:W2:Y:S01]  /*b220*/  LDL.LU R181, [R1+0x11c] ;  /* 0x00011c0001b57983 */ /* 0x000ea20000300800 */
[C---:B------:R-:W-:Y:S02]  /*b230*/  IADD3 R247, P4, R153.reuse, R233, RZ ;  /* 0x000000e999f77210 */ /* 0x040fe40007f9e0ff */
[C---:B------:R-:W-:Y:S01]  /*b240*/  IADD3 R14, P3, R153.reuse, R241, RZ ;  /* 0x000000f1990e7210 */ /* 0x040fe20007f7e0ff */
[----:B------:R-:W2:Y:S01]  /*b250*/  LDL.LU R159, [R1+0x120] ;  /* 0x00012000019f7983 */ /* 0x000ea20000300800 */
[----:B------:R-:W-:-:S02]  /*b260*/  IADD3 R10, P2, R153, R239, RZ ;  /* 0x000000ef990a7210 */ /* 0x000fc40007f5e0ff */
[----:B------:R-:W-:Y:S02]  /*b270*/  LEA.HI.X.SX32 R248, R233, R9, 0x1, P4 ;  /* 0x00000009e9f87211 */ /* 0x000fe400020f0eff */
[C---:B------:R-:W-:Y:S02]  /*b280*/  IADD3 R251, P1, R153.reuse, R237, RZ ;  /* 0x000000ed99fb7210 */ /* 0x040fe40007f3e0ff */
[----:B------:R-:W-:Y:S02]  /*b290*/  IADD3 R233, P4, R153, R234, RZ ;  /* 0x000000ea99e97210 */ /* 0x000fe40007f9e0ff */
[-C--:B------:R-:W-:Y:S02]  /*b2a0*/  LEA.HI.X.SX32 R16, R241, R9.reuse, 0x1, P3 ;  /* 0x00000009f1107211 */ /* 0x080fe400018f0eff */
[----:B------:R-:W-:Y:S02]  /*b2b0*/  IADD3 R241, P3, R153, R242, RZ ;  /* 0x000000f299f17210 */ /* 0x000fe40007f7e0ff */
[----:B------:R-:W-:-:S02]  /*b2c0*/  LEA.HI.X.SX32 R12, R239, R9, 0x1, P2 ;  /* 0x00000009ef0c7211 */ /* 0x000fc400010f0eff */
[----:B------:R-:W-:Y:S02]  /*b2d0*/  IADD3 R239, P2, R153, R240, RZ ;  /* 0x000000f099ef7210 */ /* 0x000fe40007f5e0ff */
[-C--:B------:R-:W-:Y:S02]  /*b2e0*/  LEA.HI.X.SX32 R252, R237, R9.reuse, 0x1, P1 ;  /* 0x00000009edfc7211 */ /* 0x080fe400008f0eff */
[----:B------:R-:W-:Y:S02]  /*b2f0*/  LEA.HI.X.SX32 R234, R234, R9, 0x1, P4 ;  /* 0x00000009eaea7211 */ /* 0x000fe400020f0eff */
[C---:B------:R-:W-:Y:S02]  /*b300*/  IADD3 R237, P1, R153.reuse, R221, RZ ;  /* 0x000000dd99ed7210 */ /* 0x040fe40007f3e0ff */
[----:B------:R-:W-:Y:S02]  /*b310*/  IADD3 R219, P4, R153, R220, RZ ;  /* 0x000000dc99db7210 */ /* 0x000fe40007f9e0ff */
[----:B------:R-:W-:-:S02]  /*b320*/  LEA.HI.X.SX32 R242, R242, R9, 0x1, P3 ;  /* 0x00000009f2f27211 */ /* 0x000fc400018f0eff */
[C---:B------:R-:W-:Y:S02]  /*b330*/  IADD3 R217, P6, R153.reuse, R201, RZ ;  /* 0x000000c999d97210 */ /* 0x040fe40007fde0ff */
[C---:B------:R-:W-:Y:S02]  /*b340*/  IADD3 R227, P3, R153.reuse, R228, RZ ;  /* 0x000000e499e37210 */ /* 0x040fe40007f7e0ff */
[-C--:B------:R-:W-:Y:S02]  /*b350*/  LEA.HI.X.SX32 R240, R240, R9.reuse, 0x1, P2 ;  /* 0x00000009f0f07211 */ /* 0x080fe400010f0eff */
[----:B------:R-:W-:Y:S02]  /*b360*/  IADD3 R225, P2, R153, R226, RZ ;  /* 0x000000e299e17210 */ /* 0x000fe40007f5e0ff */
[-C--:B------:R-:W-:Y:S02]  /*b370*/  LEA.HI.X.SX32 R238, R221, R9.reuse, 0x1, P1 ;  /* 0x00000009ddee7211 */ /* 0x080fe400008f0eff */
[----:B------:R-:W-:-:S02]  /*b380*/  LEA.HI.X.SX32 R220, R220, R9, 0x1, P4 ;  /* 0x00000009dcdc7211 */ /* 0x000fc400020f0eff */
[C---:B------:R-:W-:Y:S02]  /*b390*/  IADD3 R223, P1, R153.reuse, R224, RZ ;  /* 0x000000e099df7210 */ /* 0x040fe40007f3e0ff */
[----:B------:R-:W-:Y:S02]  /*b3a0*/  IADD3 R205, P4, R153, R206, RZ ;  /* 0x000000ce99cd7210 */ /* 0x000fe40007f9e0ff */
[-C--:B------:R-:W-:Y:S02]  /*b3b0*/  LEA.HI.X.SX32 R218, R201, R9.reuse, 0x1, P6 ;  /* 0x00000009c9da7211 */ /* 0x080fe400030f0eff */
[----:B------:R-:W-:Y:S02]  /*b3c0*/  LEA.HI.X.SX32 R228, R228, R9, 0x1, P3 ;  /* 0x00000009e4e47211 */ /* 0x000fe400018f0eff */
[C---:B------:R-:W-:Y:S02]  /*b3d0*/  IADD3 R203, P6, R153.reuse, R204, RZ ;  /* 0x000000cc99cb7210 */ /* 0x040fe40007fde0ff */
[----:B------:R-:W-:-:S02]  /*b3e0*/  IADD3 R213, P3, R153, R214, RZ ;  /* 0x000000d699d57210 */ /* 0x000fc40007f7e0ff */
[----:B------:R-:W-:Y:S02]  /*b3f0*/  LEA.HI.X.SX32 R226, R226, R9, 0x1, P2 ;  /* 0x00000009e2e27211 */ /* 0x000fe400010f0eff */
[C---:B------:R-:W-:Y:S02]  /*b400*/  IADD3 R235, P0, R153.reuse, R236, RZ ;  /* 0x000000ec99eb7210 */ /* 0x040fe40007f1e0ff */
[C---:B------:R-:W-:Y:S02]  /*b410*/  IADD3 R211, P2, R153.reuse, R197, RZ ;  /* 0x000000c599d37210 */ /* 0x040fe40007f5e0ff */
[----:B------:R-:W-:Y:S02]  /*b420*/  IADD3 R201, P5, R153, R202, RZ ;  /* 0x000000ca99c97210 */ /* 0x000fe40007fbe0ff */
[-C--:B------:R-:W-:Y:S02]  /*b430*/  LEA.HI.X.SX32 R224, R224, R9.reuse, 0x1, P1 ;  /* 0x00000009e0e07211 */ /* 0x080fe400008f0eff */
[----:B------:R-:W-:-:S02]  /*b440*/  LEA.HI.X.SX32 R206, R206, R9, 0x1, P4 ;  /* 0x00000009cece7211 */ /* 0x000fc400020f0eff */
[C---:B------:R-:W-:Y:S02]  /*b450*/  IADD3 R209, P1, R153.reuse, R210, RZ ;  /* 0x000000d299d17210 */ /* 0x040fe40007f3e0ff */
[-C--:B------:R-:W-:Y:S02]  /*b460*/  LEA.HI.X.SX32 R204, R204, R9.reuse, 0x1, P6 ;  /* 0x00000009cccc7211 */ /* 0x080fe400030f0eff */
[-C--:B------:R-:W-:Y:S02]  /*b470*/  LEA.HI.X.SX32 R214, R214, R9.reuse, 0x1, P3 ;  /* 0x00000009d6d67211 */ /* 0x080fe400018f0eff */
[----:B------:R-:W-:Y:S02]  /*b480*/  LEA.HI.X.SX32 R236, R236, R9, 0x1, P0 ;  /* 0x00000009ecec7211 */ /* 0x000fe400000f0eff */
[----:B------:R-:W-:Y:S02]  /*b490*/  IADD3 R199, P3, R153, R15, RZ ;  /* 0x0000000f99c77210 */ /* 0x000fe40007f7e0ff */
[----:B------:R-:W-:-:S02]  /*b4a0*/  LEA.HI.X.SX32 R212, R197, R9, 0x1, P2 ;  /* 0x00000009c5d47211 */ /* 0x000fc400010f0eff */
[----:B------:R-:W-:Y:S02]  /*b4b0*/  LEA.HI.X.SX32 R202, R202, R9, 0x1, P5 ;  /* 0x00000009caca7211 */ /* 0x000fe400028f0eff */
[C---:B------:R-:W-:Y:S02]  /*b4c0*/  IADD3 R221, P0, R153.reuse, R222, RZ ;  /* 0x000000de99dd7210 */ /* 0x040fe40007f1e0ff */
[C---:B------:R-:W-:Y:S02]  /*b4d0*/  IADD3 R197, P2, R153.reuse, R21, RZ ;  /* 0x0000001599c57210 */ /* 0x040fe40007f5e0ff */
[----:B------:R-:W-:Y:S02]  /*b4e0*/  LEA.HI.X.SX32 R210, R210, R9, 0x1, P1 ;  /* 0x00000009d2d27211 */ /* 0x000fe400008f0eff */
[----:B------:R-:W-:Y:S02]  /*b4f0*/  IADD3 R195, P1, R153, R19, RZ ;  /* 0x0000001399c37210 */ /* 0x000fe40007f3e0ff */
[----:B------:R-:W-:-:S02]  /*b500*/  LEA.HI.X.SX32 R222, R222, R9, 0x1, P0 ;  /* 0x00000009dede7211 */ /* 0x000fc400000f0eff */
[----:B------:R-:W-:-:S04]  /*b510*/  IADD3 R207, P0, R153, R193, RZ ;  /* 0x000000c199cf7210 */ /* 0x000fc80007f1e0ff */
[----:B------:R-:W-:Y:S02]  /*b520*/  LEA.HI.X.SX32 R208, R193, R9, 0x1, P0 ;  /* 0x00000009c1d07211 */ /* 0x000fe400000f0eff */
[C---:B---3--:R-:W-:Y:S02]  /*b530*/  IADD3 R189, P4, R153.reuse, R2, RZ ;  /* 0x0000000299bd7210 */ /* 0x048fe40007f9e0ff */
[----:B----4-:R-:W-:-:S03]  /*b540*/  IADD3 R11, P6, R153, R3, RZ ;  /* 0x00000003990b7210 */ /* 0x010fc60007fde0ff */
[----:B------:R1:W-:Y:S01]  /*b550*/  STL [R1+0x16c], R189 ;  /* 0x00016cbd01007387 */ /* 0x0003e20000100800 */
[----:B------:R-:W-:-:S03]  /*b560*/  IADD3 R13, P5, R153, R5, RZ ;  /* 0x00000005990d7210 */ /* 0x000fc60007fbe0ff */
[----:B------:R3:W-:Y:S04]  /*b570*/  STL [R1+0x168], R11 ;  /* 0x0001680b01007387 */ /* 0x0007e80000100800 */
[----:B------:R4:W-:Y:S01]  /*b580*/  STL [R1+0x164], R13 ;  /* 0x0001640d01007387 */ /* 0x0009e20000100800 */
[----:B-1----:R-:W-:Y:S02]  /*b590*/  LEA.HI.X.SX32 R189, R15, R9, 0x1, P3 ;  /* 0x000000090fbd7211 */ /* 0x002fe400018f0eff */
[----:B------:R-:W-:Y:S02]  /*b5a0*/  IADD3 R15, P3, R153, R157, RZ ;  /* 0x0000009d990f7210 */ /* 0x000fe40007f7e0ff */
[----:B---3--:R-:W-:Y:S02]  /*b5b0*/  LEA.HI.X.SX32 R11, R21, R9, 0x1, P2 ;  /* 0x00000009150b7211 */ /* 0x008fe400010f0eff */
[----:B------:R-:W-:-:S02]  /*b5c0*/  IADD3 R17, P2, R153, R161, RZ ;  /* 0x000000a199117210 */ /* 0x000fc40007f5e0ff */
[----:B----4-:R-:W-:Y:S02]  /*b5d0*/  LEA.HI.X.SX32 R13, R19, R9, 0x1, P1 ;  /* 0x00000009130d7211 */ /* 0x010fe400008f0eff */
[C---:B------:R-:W-:Y:S01]  /*b5e0*/  IADD3 R19, P1, R153.reuse, R177, RZ ;  /* 0x000000b199137210 */ /* 0x040fe20007f3e0ff */
[----:B------:R1:W-:Y:S01]  /*b5f0*/  STL [R1+0x160], R15 ;  /* 0x0001600f01007387 */ /* 0x0003e20000100800 */
[----:B------:R-:W-:-:S03]  /*b600*/  IADD3 R193, P0, R153, R179, RZ ;  /* 0x000000b399c17210 */ /* 0x000fc60007f1e0ff */
[----:B------:R3:W-:Y:S01]  /*b610*/  STL [R1+0x15c], R17 ;  /* 0x00015c1101007387 */ /* 0x0007e20000100800 */
[----:B------:R-:W-:-:S03]  /*b620*/  LEA.HI.X.SX32 R0, R157, R9, 0x1, P3 ;  /* 0x000000099d007211 */ /* 0x000fc600018f0eff */
[----:B------:R4:W-:Y:S01]  /*b630*/  STL [R1+0x158], R19 ;  /* 0x0001581301007387 */ /* 0x0009e20000100800 */
[-C--:B-1----:R-:W-:Y:S02]  /*b640*/  LEA.HI.X.SX32 R15, R179, R9.reuse, 0x1, P0 ;  /* 0x00000009b30f7211 */ /* 0x082fe400000f0eff */
[----:B---3--:R-:W-:Y:S01]  /*b650*/  LEA.HI.X.SX32 R17, R2, R9, 0x1, P4 ;  /* 0x0000000902117211 */ /* 0x008fe200020f0eff */
[----:B------:R-:W3:Y:S01]  /*b660*/  LDL.LU R179, [R1+0x58] ;  /* 0x0000580001b37983 */ /* 0x000ee20000300800 */
[----:B--2---:R-:W-:Y:S02]  /*b670*/  IADD3 R23, P4, R153, R181, RZ ;  /* 0x000000b599177210 */ /* 0x004fe40007f9e0ff */
[-C--:B----4-:R-:W-:Y:S02]  /*b680*/  LEA.HI.X.SX32 R19, R3, R9.reuse, 0x1, P6 ;  /* 0x0000000903137211 */ /* 0x090fe400030f0eff */
[----:B------:R-:W-:Y:S02]  /*b690*/  LEA.HI.X.SX32 R3, R161, R9, 0x1, P2 ;  /* 0x00000009a1037211 */ /* 0x000fe400010f0eff */
[----:B------:R-:W-:Y:S01]  /*b6a0*/  IADD3 R21, P0, R153, R187, RZ ;  /* 0x000000bb99157210 */ /* 0x000fe20007f1e0ff */
[----:B------:R-:W-:Y:S04]  /*b6b0*/  STL [R1+0x154], R23 ;  /* 0x0001541701007387 */ /* 0x000fe80000100800 */
[----:B------:R1:W-:Y:S04]  /*b6c0*/  STL [R1+0xfc], R0 ;  /* 0x0000fc0001007387 */ /* 0x0003e80000100800 */
[----:B------:R-:W-:Y:S01]  /*b6d0*/  STL [R1+0x100], R3 ;  /* 0x0001000301007387 */ /* 0x000fe20000100800 */
[----:B-1----:R-:W-:-:S03]  /*b6e0*/  LEA.HI.X.SX32 R0, R187, R9, 0x1, P0 ;  /* 0x00000009bb007211 */ /* 0x002fc600000f0eff */
[----:B------:R-:W2:Y:S01]  /*b6f0*/  LDL.LU R187, [R1+0x124] ;  /* 0x0001240001bb7983 */ /* 0x000ea20000300800 */
[----:B------:R-:W-:Y:S02]  /*b700*/  LEA.HI.X.SX32 R2, R177, R9, 0x1, P1 ;  /* 0x00000009b1027211 */ /* 0x000fe400008f0eff */
[----:B------:R-:W-:Y:S02]  /*b710*/  SHF.R.S32.HI R24, RZ, 0x1f, R155 ;  /* 0x0000001fff187819 */ /* 0x000fe4000001149b */
[----:B------:R-:W-:Y:S01]  /*b720*/  IADD3 R153, P6, R153, R159, RZ ;  /* 0x0000009f99997210 */ /* 0x000fe20007fde0ff */
[----:B------:R1:W-:Y:S01]  /*b730*/  STL [R1+0x108], R2 ;  /* 0x0001080201007387 */ /* 0x0003e20000100800 */
[----:B------:R-:W-:Y:S01]  /*b740*/  LEA.HI.X.SX32 R23, R5, R9, 0x1, P5 ;  /* 0x0000000905177211 */ /* 0x000fe200028f0eff */
[-C--:B------:R-:W-:Y:S01]  /*b750*/  IMAD R28, R167, R8.reuse, RZ ;  /* 0x00000008a71c7224 */ /* 0x080fe200078e02ff */
[----:B------:R-:W-:Y:S01]  /*b760*/  LEA.HI R5, R24, R155, RZ, 0x5 ;  /* 0x0000009b18057211 */ /* 0x000fe200078f28ff */
[----:B------:R4:W-:Y:S01]  /*b770*/  STL [R1+0x114], R0 ;  /* 0x0001140001007387 */ /* 0x0009e20000100800 */
[----:B------:R-:W-:Y:S01]  /*b780*/  SHF.R.S32.HI R27, RZ, 0x1f, R185 ;  /* 0x0000001fff1b7819 */ /* 0x000fe200000114b9 */
[-C--:B------:R-:W-:Y:S01]  /*b790*/  IMAD R32, R163, R8.reuse, RZ ;  /* 0x00000008a3207224 */ /* 0x080fe200078e02ff */
[-C--:B-1----:R-:W-:Y:S01]  /*b7a0*/  LEA.HI.X.SX32 R2, R181, R9.reuse, 0x1, P4 ;  /* 0x00000009b5027211 */ /* 0x082fe200020f0eff */
[----:B------:R-:W-:Y:S01]  /*b7b0*/  IMAD R30, R165, R8, RZ ;  /* 0x00000008a51e7224 */ /* 0x000fe200078e02ff */
[----:B------:R-:W-:Y:S01]  /*b7c0*/  IADD3 R167, P4, R185, R166, RZ ;  /* 0x000000a6b9a77210 */ /* 0x000fe20007f9e0ff */
[----:B------:R-:W-:Y:S01]  /*b7d0*/  IMAD R26, R183, R8, RZ ;  /* 0x00000008b71a7224 */ /* 0x000fe200078e02ff */
[----:B----4-:R-:W-:Y:S01]  /*b7e0*/  LEA.HI.X.SX32 R0, R159, R9, 0x1, P6 ;  /* 0x000000099f007211 */ /* 0x010fe200030f0eff */
[----:B------:R-:W-:Y:S01]  /*b7f0*/  STL [R1+0x118], R2 ;  /* 0x0001180201007387 */ /* 0x000fe20000100800 */
[C---:B------:R-:W-:Y:S01]  /*b800*/  IADD3 R155, P3, R185.reuse, R169, RZ ;  /* 0x000000a9b99b7210 */ /* 0x040fe20007f7e0ff */
[----:B------:R-:W1:Y:S01]  /*b810*/  LDC.64 R8, c[0x0][0x218] ;  /* 0x00008600ff087b82 */ /* 0x000e620000000a00 */
[C---:B------:R-:W-:Y:S01]  /*b820*/  IADD3 R157, P2, R185.reuse, R171, RZ ;  /* 0x000000abb99d7210 */ /* 0x040fe20007f5e0ff */
[----:B------:R-:W-:Y:S01]  /*b830*/  STL [R1+0x138], R5 ;  /* 0x0001380501007387 */ /* 0x000fe20000100800 */
[----:B------:R-:W-:-:S03]  /*b840*/  IADD3 R163, P5, R185, R172, RZ ;  /* 0x000000acb9a37210 */ /* 0x000fc60007fbe0ff */
[----:B------:R4:W-:Y:S01]  /*b850*/  STL [R1+0x11c], R0 ;  /* 0x00011c0001007387 */ /* 0x0009e20000100800 */
[----:B------:R-:W-:Y:S01]  /*b860*/  IADD3 R159, P0, R185, R173, RZ ;  /* 0x000000adb99f7210 */ /* 0x000fe20007f1e0ff */
[----:B------:R-:W1:Y:S02]  /*b870*/  LDC.64 R24, c[0x0][0x210] ;  /* 0x00008400ff187b82 */ /* 0x000e640000000a00 */
[----:B------:R4:W-:Y:S01]  /*b880*/  STL [R1+0x150], R167 ;  /* 0x000150a701007387 */ /* 0x0009e20000100800 */
[-C--:B------:R-:W-:Y:S02]  /*b890*/  LEA.HI.X.SX32 R172, R172, R27.reuse, 0x1, P5 ;  /* 0x0000001bacac7211 */ /* 0x080fe400028f0eff */
[-C--:B----4-:R-:W-:Y:S02]  /*b8a0*/  LEA.HI.X.SX32 R0, R169, R27.reuse, 0x1, P3 ;  /* 0x0000001ba9007211 */ /* 0x090fe400018f0eff */
[----:B------:R-:W-:Y:S02]  /*b8b0*/  LEA.HI.X.SX32 R167, R171, R27, 0x1, P2 ;  /* 0x0000001baba77211 */ /* 0x000fe400010f0eff */
[----:B------:R-:W-:-:S04]  /*b8c0*/  IADD3 R171, P2, R185, R164, RZ ;  /* 0x000000a4b9ab7210 */ /* 0x000fc80007f5e0ff */
[----:B------:R-:W-:Y:S02]  /*b8d0*/  LEA.HI.X.SX32 R3, R164, R27, 0x1, P2 ;  /* 0x0000001ba4037211 */ /* 0x000fe400010f0eff */
[----:B------:R-:W-:Y:S02]  /*b8e0*/  IADD3 R181, P2, R185, R28, RZ ;  /* 0x0000001cb9b57210 */ /* 0x000fe40007f5e0ff */
[C---:B------:R-:W-:Y:S01]  /*b8f0*/  SHF.L.U64.HI R164, R198.reuse, 0x2, R200 ;  /* 0x00000002c6a47819 */ /* 0x040fe200000102c8 */
[----:B------:R-:W-:Y:S01]  /*b900*/  IMAD.SHL.U32 R198, R198, 0x4, RZ ;  /* 0x00000004c6c67824 */ /* 0x000fe200078e00ff */
[----:B------:R-:W-:Y:S02]  /*b910*/  SHF.L.U64.HI R192, R191, 0x2, R192 ;  /* 0x00000002bfc07819 */ /* 0x000fe400000102c0 */
[----:B------:R-:W-:Y:S02]  /*b920*/  SHF.L.U64.HI R182, R180, 0x2, R182 ;  /* 0x00000002b4b67819 */ /* 0x000fe400000102b6 */
[----:B------:R-:W-:-:S02]  /*b930*/  SHF.L.U64.HI R162, R160, 0x2, R162 ;  /* 0x00000002a0a27819 */ /* 0x000fc400000102a2 */
[C---:B------:R-:W-:Y:S01]  /*b940*/  SHF.L.U64.HI R158, R156.reuse, 0x2, R158 ;  /* 0x000000029c9e7819 */ /* 0x040fe2000001029e */
[----:B------:R-:W-:Y:S01]  /*b950*/  IMAD.SHL.U32 R156, R156, 0x4, RZ ;  /* 0x000000049c9c7824 */ /* 0x000fe200078e00ff */
[C---:B------:R-:W-:Y:S01]  /*b960*/  SHF.L.U64.HI R20, R18.reuse, 0x2, R20 ;  /* 0x0000000212147819 */ /* 0x040fe20000010214 */
[----:B------:R-:W-:Y:S01]  /*b970*/  IMAD.SHL.U32 R18, R18, 0x4, RZ ;  /* 0x0000000412127824 */ /* 0x000fe200078e00ff */
[C---:B------:R-:W-:Y:S01]  /*b980*/  SHF.L.U64.HI R16, R14.reuse, 0x2, R16 ;  /* 0x000000020e107819 */ /* 0x040fe20000010210 */
[----:B------:R-:W-:Y:S01]  /*b990*/  IMAD.SHL.U32 R14, R14, 0x4, RZ ;  /* 0x000000040e0e7824 */ /* 0x000fe200078e00ff */
[C---:B------:R-:W-:Y:S01]  /*b9a0*/  SHF.L.U64.HI R12, R10.reuse, 0x2, R12 ;  /* 0x000000020a0c7819 */ /* 0x040fe2000001020c */
[----:B------:R-:W-:Y:S01]  /*b9b0*/  IMAD.SHL.U32 R10, R10, 0x4, RZ ;  /* 0x000000040a0a7824 */ /* 0x000fe200078e00ff */
[----:B------:R-:W-:Y:S02]  /*b9c0*/  SHF.L.U64.HI R200, R199, 0x2, R189 ;  /* 0x00000002c7c87819 */ /* 0x000fe400000102bd */
[----:B---3--:R-:W-:-:S05]  /*b9d0*/  IADD3 R169, P3, R185, R179, RZ ;  /* 0x000000b3b9a97210 */ /* 0x008fca0007f7e0ff */
[----:B------:R3:W-:Y:S04]  /*b9e0*/  STL [R1+0x14c], R169 ;  /* 0x00014ca901007387 */ /* 0x0007e80000100800 */
[----:B------:R-:W-:Y:S04]  /*b9f0*/  STL [R1+0xe4], R0 ;  /* 0x0000e40001007387 */ /* 0x000fe80000100800 */
[----:B------:R-:W-:Y:S01]  /*ba00*/  STL [R1+0x148], R171 ;  /* 0x000148ab01007387 */ /* 0x000fe20000100800 */
[----:B---3--:R-:W-:Y:S02]  /*ba10*/  LEA.HI.X.SX32 R169, R173, R27, 0x1, P0 ;  /* 0x0000001bada97211 */ /* 0x008fe400000f0eff */
[----:B------:R-:W-:-:S02]  /*ba20*/  IADD3 R173, P0, R185, R154, RZ ;  /* 0x0000009ab9ad7210 */ /* 0x000fc40007f1e0ff */
[----:B--2---:R-:W-:-:S05]  /*ba30*/  IADD3 R177, P5, R185, R187, RZ ;  /* 0x000000bbb9b17210 */ /* 0x004fca0007fbe0ff */
[----:B------:R2:W-:Y:S04]  /*ba40*/  STL [R1+0x144], R177 ;  /* 0x000144b101007387 */ /* 0x0005e80000100800 */
[----:B------:R3:W-:Y:S01]  /*ba50*/  STL [R1+0x10c], R3 ;  /* 0x00010c0301007387 */ /* 0x0007e20000100800 */
[-C--:B--2---:R-:W-:Y:S02]  /*ba60*/  LEA.HI.X.SX32 R177, R179, R27.reuse, 0x1, P3 ;  /* 0x0000001bb3b17211 */ /* 0x084fe400018f0eff */
[----:B------:R-:W-:Y:S02]  /*ba70*/  IADD3 R183, P3, R185, R30, RZ ;  /* 0x0000001eb9b77210 */ /* 0x000fe40007f7e0ff */
[----:B---3--:R-:W-:Y:S01]  /*ba80*/  LEA.HI.X.SX32 R3, R154, R27, 0x1, P0 ;  /* 0x0000001b9a037211 */ /* 0x008fe200000f0eff */
[----:B------:R-:W-:Y:S01]  /*ba90*/  STL [R1+0x140], R181 ;  /* 0x000140b501007387 */ /* 0x000fe20000100800 */
[----:B------:R-:W-:-:S03]  /*baa0*/  SHF.L.U64.HI R154, R194, 0x2, R196 ;  /* 0x00000002c29a7819 */ /* 0x000fc600000102c4 */
[----:B------:R-:W-:Y:S04]  /*bab0*/  STL [R1+0x13c], R183 ;  /* 0x00013cb701007387 */ /* 0x000fe80000100800 */
[----:B------:R-:W-:Y:S04]  /*bac0*/  STL [R1+0x110], R3 ;  /* 0x0001100301007387 */ /* 0x000fe80000100800 */
[----:B------:R2:W-:Y:S04]  /*bad0*/  STL [R1+0xc4], R164 ;  /* 0x0000c4a401007387 */ /* 0x0005e80000100800 */
[----:B------:R-:W-:Y:S04]  /*bae0*/  STL [R1+0xc0], R198 ;  /* 0x0000c0c601007387 */ /* 0x000fe80000100800 */
[----:B------:R3:W-:Y:S01]  /*baf0*/  STL [R1+0xbc], R154 ;  /* 0x0000bc9a01007387 */ /* 0x0007e20000100800 */
[----:B--2---:R-:W-:-:S05]  /*bb00*/  IMAD.SHL.U32 R164, R194, 0x4, RZ ;  /* 0x00000004c2a47824 */ /* 0x004fca00078e00ff */
[----:B------:R2:W-:Y:S01]  /*bb10*/  STL [R1+0xb8], R164 ;  /* 0x0000b8a401007387 */ /* 0x0005e20000100800 */
[----:B---3--:R-:W-:-:S03]  /*bb20*/  IMAD.SHL.U32 R154, R191, 0x4, RZ ;  /* 0x00000004bf9a7824 */ /* 0x008fc600078e00ff */
[----:B------:R-:W-:Y:S04]  /*bb30*/  STL [R1+0xb4], R192 ;  /* 0x0000b4c001007387 */ /* 0x000fe80000100800 */
[----:B------:R3:W-:Y:S01]  /*bb40*/  STL [R1+0xb0], R154 ;  /* 0x0000b09a01007387 */ /* 0x0007e20000100800 */
[C---:B--2---:R-:W-:Y:S01]  /*bb50*/  SHF.L.U64.HI R164, R188.reuse, 0x2, R190 ;  /* 0x00000002bca47819 */ /* 0x044fe200000102be */
[----:B------:R-:W-:-:S04]  /*bb60*/  IMAD.SHL.U32 R188, R188, 0x4, RZ ;  /* 0x00000004bcbc7824 */ /* 0x000fc800078e00ff */
[----:B------:R2:W-:Y:S01]  /*bb70*/  STL [R1+0xac], R164 ;  /* 0x0000aca401007387 */ /* 0x0005e20000100800 */
[----:B---3--:R-:W-:-:S03]  /*bb80*/  SHF.L.U64.HI R154, R184, 0x2, R186 ;  /* 0x00000002b89a7819 */ /* 0x008fc600000102ba */
        /* <DEDUP_REMOVED lines=14> */
[----:B------:R-:W-:Y:S01]  /*bc70*/  STL [R1+0x88], R164 ;  /* 0x000088a401007387 */ /* 0x000fe20000100800 */
[----:B---3--:R-:W-:-:S03]  /*bc80*/  IMAD.SHL.U32 R154, R160, 0x4, RZ ;  /* 0x00000004a09a7824 */ /* 0x008fc600078e00ff */
[----:B------:R-:W-:Y:S04]  /*bc90*/  STL [R1+0x84], R162 ;  /* 0x000084a201007387 */ /* 0x000fe80000100800 */
[----:B------:R2:W-:Y:S04]  /*bca0*/  STL [R1+0x80], R154 ;  /* 0x0000809a01007387 */ /* 0x0005e80000100800 */
[----:B------:R-:W-:Y:S01]  /*bcb0*/  STL [R1+0x7c], R158 ;  /* 0x00007c9e01007387 */ /* 0x000fe20000100800 */
[C---:B--2---:R-:W-:Y:S01]  /*bcc0*/  SHF.L.U64.HI R154, R151.reuse, 0x2, R152 ;  /* 0x00000002979a7819 */ /* 0x044fe20000010298 */
[----:B------:R-:W-:-:S02]  /*bcd0*/  IMAD.SHL.U32 R152, R151, 0x4, RZ ;  /* 0x0000000497987824 */ /* 0x000fc400078e00ff */
[----:B------:R2:W-:Y:S04]  /*bce0*/  STL [R1+0x78], R156 ;  /* 0x0000789c01007387 */ /* 0x0005e80000100800 */
[----:B------:R3:W-:Y:S04]  /*bcf0*/  STL [R1+0x74], R154 ;  /* 0x0000749a01007387 */ /* 0x0007e80000100800 */
[----:B------:R4:W-:Y:S01]  /*bd00*/  STL [R1+0x70], R152 ;  /* 0x0000709801007387 */ /* 0x0009e20000100800 */
[C---:B--2---:R-:W-:Y:S01]  /*bd10*/  SHF.L.U64.HI R156, R149.reuse, 0x2, R150 ;  /* 0x00000002959c7819 */ /* 0x044fe20000010296 */
[----:B---3--:R-:W-:-:S04]  /*bd20*/  IMAD.SHL.U32 R154, R149, 0x4, RZ ;  /* 0x00000004959a7824 */ /* 0x008fc800078e00ff */
[----:B------:R2:W-:Y:S01]  /*bd30*/  STL [R1+0x6c], R156 ;  /* 0x00006c9c01007387 */ /* 0x0005e20000100800 */
[----:B----4-:R-:W-:-:S03]  /*bd40*/  SHF.L.U64.HI R152, R147, 0x2, R148 ;  /* 0x0000000293987819 */ /* 0x010fc60000010294 */
[----:B------:R3:W-:Y:S04]  /*bd50*/  STL [R1+0x68], R154 ;  /* 0x0000689a01007387 */ /* 0x0007e80000100800 */
[----:B------:R4:W-:Y:S01]  /*bd60*/  STL [R1+0x64], R152 ;  /* 0x0000649801007387 */ /* 0x0009e20000100800 */
[----:B--2---:R-:W-:Y:S01]  /*bd70*/  IMAD.SHL.U32 R156, R147, 0x4, RZ ;  /* 0x00000004939c7824 */ /* 0x004fe200078e00ff */
[----:B---3--:R-:W-:-:S04]  /*bd80*/  SHF.L.U64.HI R154, R145, 0x2, R146 ;  /* 0x00000002919a7819 */ /* 0x008fc80000010292 */
[----:B------:R2:W-:Y:S01]  /*bd90*/  STL [R1+0x60], R156 ;  /* 0x0000609c01007387 */ /* 0x0005e20000100800 */
[----:B----4-:R-:W-:-:S03]  /*bda0*/  IMAD.SHL.U32 R152, R145, 0x4, RZ ;  /* 0x0000000491987824 */ /* 0x010fc600078e00ff */
        /* <DEDUP_REMOVED lines=28> */
[----:B------:R-:W-:Y:S01]  /*bf70*/  STL [R1+0x24], R156 ;  /* 0x0000249c01007387 */ /* 0x000fe20000100800 */
[C---:B----4-:R-:W-:Y:S01]  /*bf80*/  SHF.L.U64.HI R152, R22.reuse, 0x2, R130 ;  /* 0x0000000216987819 */ /* 0x050fe20000010282 */
[----:B------:R-:W-:Y:S02]  /*bf90*/  IMAD.SHL.U32 R22, R22, 0x4, RZ ;  /* 0x0000000416167824 */ /* 0x000fe400078e00ff */
[----:B------:R2:W-:Y:S04]  /*bfa0*/  STL [R1+0x20], R154 ;  /* 0x0000209a01007387 */ /* 0x0005e80000100800 */
[----:B------:R-:W-:Y:S04]  /*bfb0*/  STL [R1+0x1c], R152 ;  /* 0x00001c9801007387 */ /* 0x000fe80000100800 */
[----:B------:R-:W-:Y:S04]  /*bfc0*/  STL [R1+0x18], R22 ;  /* 0x0000181601007387 */ /* 0x000fe80000100800 */
[----:B------:R-:W-:Y:S04]  /*bfd0*/  STL [R1+0x14], R20 ;  /* 0x0000141401007387 */ /* 0x000fe80000100800 */
[----:B------:R-:W-:Y:S04]  /*bfe0*/  STL [R1+0x10], R18 ;  /* 0x0000101201007387 */ /* 0x000fe80000100800 */
[----:B------:R-:W-:Y:S04]  /*bff0*/  STL [R1+0xc], R16 ;  /* 0x00000c1001007387 */ /* 0x000fe80000100800 */
[----:B------:R-:W-:Y:S04]  /*c000*/  STL [R1+0x8], R14 ;  /* 0x0000080e01007387 */ /* 0x000fe80000100800 */
[----:B------:R-:W3:Y:S04]  /*c010*/  LDL.LU R180, [R1+0xfc] ;  /* 0x0000fc0001b47983 */ /* 0x000ee80000300800 */
[----:B------:R-:W-:Y:S04]  /*c020*/  STL [R1+0x4], R12 ;  /* 0x0000040c01007387 */ /* 0x000fe80000100800 */
[----:B------:R-:W4:Y:S04]  /*c030*/  LDL.LU R182, [R1+0x100] ;  /* 0x0001000001b67983 */ /* 0x000f280000300800 */
[----:B------:R1:W-:Y:S04]  /*c040*/  STL [R1], R10 ;  /* 0x0000000a01007387 */ /* 0x0003e80000100800 */
[----:B------:R-:W4:Y:S04]  /*c050*/  LDL.LU R184, [R1+0x108] ;  /* 0x0001080001b87983 */ /* 0x000f280000300800 */
[----:B------:R-:W4:Y:S01]  /*c060*/  LDL.LU R186, [R1+0x114] ;  /* 0x0001140001ba7983 */ /* 0x000f220000300800 */
[----:B------:R-:W-:-:S03]  /*c070*/  SHF.L.U64.HI R198, R197, 0x2, R11 ;  /* 0x00000002c5c67819 */ /* 0x000fc6000001020b */
[----:B------:R-:W4:Y:S01]  /*c080*/  LDL.LU R188, [R1+0x118] ;  /* 0x0001180001bc7983 */ /* 0x000f220000300800 */
[----:B------:R-:W-:-:S03]  /*c090*/  SHF.L.U64.HI R196, R195, 0x2, R13 ;  /* 0x00000002c3c47819 */ /* 0x000fc6000001020d */
[----:B--2---:R-:W2:Y:S04]  /*c0a0*/  LDL.LU R154, [R1+0x11c] ;  /* 0x00011c00019a7983 */ /* 0x004ea80000300800 */
[----:B------:R-:W3:Y:S04]  /*c0b0*/  LDL.LU R164, [R1+0xe4] ;  /* 0x0000e40001a47983 */ /* 0x000ee80000300800 */
[----:B------:R-:W4:Y:S04]  /*c0c0*/  LDL.LU R189, [R1+0x16c] ;  /* 0x00016c0001bd7983 */ /* 0x000f280000300800 */
[----:B------:R-:W1:Y:S04]  /*c0d0*/  LDL.LU R11, [R1+0x168] ;  /* 0x00016800010b7983 */ /* 0x000e680000300800 */
[----:B------:R-:W2:Y:S01]  /*c0e0*/  LDL.LU R13, [R1+0x164] ;  /* 0x00016400010d7983 */ /* 0x000ea20000300800 */
[----:B------:R-:W-:-:S03]  /*c0f0*/  SHF.L.U64.HI R194, R193, 0x2, R15 ;  /* 0x00000002c1c27819 */ /* 0x000fc6000001020f */
[----:B------:R-:W3:Y:S01]  /*c100*/  LDL.LU R15, [R1+0x160] ;  /* 0x00016000010f7983 */ /* 0x000ee20000300800 */
[----:B------:R-:W-:Y:S02]  /*c110*/  SHF.L.U64.HI R156, R157, 0x2, R167 ;  /* 0x000000029d9c7819 */ /* 0x000fe400000102a7 */
[----:B------:R-:W-:Y:S02]  /*c120*/  SHF.L.U64.HI R158, R159, 0x2, R169 ;  /* 0x000000029f9e7819 */ /* 0x000fe400000102a9 */
[----:B----4-:R-:W-:Y:S02]  /*c130*/  SHF.L.U64.HI R192, R189, 0x2, R17 ;  /* 0x00000002bdc07819 */ /* 0x010fe40000010211 */
[----:B------:R-:W4:Y:S01]  /*c140*/  LDL.LU R17, [R1+0x15c] ;  /* 0x00015c0001117983 */ /* 0x000f220000300800 */
[----:B-1----:R-:W-:-:S03]  /*c150*/  SHF.L.U64.HI R10, R11, 0x2, R19 ;  /* 0x000000020b0a7819 */ /* 0x002fc60000010213 */
[----:B------:R-:W4:Y:S01]  /*c160*/  LDL.LU R19, [R1+0x158] ;  /* 0x0001580001137983 */ /* 0x000f220000300800 */
[----:B--2---:R-:W-:-:S03]  /*c170*/  SHF.L.U64.HI R12, R13, 0x2, R23 ;  /* 0x000000020d0c7819 */ /* 0x004fc60000010217 */
[----:B------:R-:W2:Y:S04]  /*c180*/  LDL.LU R23, [R1+0x154] ;  /* 0x0001540001177983 */ /* 0x000ea80000300800 */
[----:B------:R-:W4:Y:S04]  /*c190*/  LDL.LU R190, [R1+0x10c] ;  /* 0x00010c0001be7983 */ /* 0x000f280000300800 */
[----:B------:R-:W2:Y:S04]  /*c1a0*/  LDL.LU R191, [R1+0x110] ;  /* 0x0001100001bf7983 */ /* 0x000ea80000300800 */
[----:B------:R-:W4:Y:S04]  /*c1b0*/  LDL.LU R167, [R1+0x150] ;  /* 0x0001500001a77983 */ /* 0x000f280000300800 */
[----:B------:R-:W2:Y:S01]  /*c1c0*/  LDL.LU R169, [R1+0x14c] ;  /* 0x00014c0001a97983 */ /* 0x000ea20000300800 */
[----:B------:R-:W-:-:S02]  /*c1d0*/  IADD3 R161, P6, R185, R175, RZ ;  /* 0x000000afb9a17210 */ /* 0x000fc40007fde0ff */
[----:B------:R-:W-:Y:S02]  /*c1e0*/  IADD3 R165, P1, R185, R168, RZ ;  /* 0x000000a8b9a57210 */ /* 0x000fe40007f3e0ff */
[-C--:B------:R-:W-:Y:S02]  /*c1f0*/  LEA.HI.X.SX32 R171, R175, R27.reuse, 0x1, P6 ;  /* 0x0000001bafab7211 */ /* 0x080fe400030f0eff */
[----:B------:R-:W-:Y:S02]  /*c200*/  LEA.HI.X.SX32 R168, R168, R27, 0x1, P1 ;  /* 0x0000001ba8a87211 */ /* 0x000fe400008f0eff */
[----:B------:R-:W-:Y:S02]  /*c210*/  SHF.L.U64.HI R152, R153, 0x2, R154 ;  /* 0x0000000299987819 */ /* 0x000fe4000001029a */
[----:B---3--:R-:W-:Y:S02]  /*c220*/  SHF.L.U64.HI R154, R155, 0x2, R164 ;  /* 0x000000029b9a7819 */ /* 0x008fe400000102a4 */
[----:B------:R-:W-:-:S02]  /*c230*/  SHF.L.U64.HI R160, R161, 0x2, R171 ;  /* 0x00000002a1a07819 */ /* 0x000fc400000102ab */
[----:B------:R-:W-:Y:S01]  /*c240*/  SHF.L.U64.HI R164, R165, 0x2, R168 ;  /* 0x00000002a5a47819 */ /* 0x000fe200000102a8 */
[----:B------:R-:W4:Y:S01]  /*c250*/  LDL.LU R171, [R1+0x148] ;  /* 0x0001480001ab7983 */ /* 0x000f220000300800 */
[----:B--2---:R-:W-:-:S03]  /*c260*/  SHF.L.U64.HI R168, R169, 0x2, R177 ;  /* 0x00000002a9a87819 */ /* 0x004fc600000102b1 */
[----:B------:R-:W2:Y:S01]  /*c270*/  LDL.LU R177, [R1+0x144] ;  /* 0x0001440001b17983 */ /* 0x000ea20000300800 */
[----:B------:R-:W-:Y:S02]  /*c280*/  IADD3 R175, P6, R185, R7, RZ ;  /* 0x00000007b9af7210 */ /* 0x000fe40007fde0ff */
[-C--:B------:R-:W-:Y:S02]  /*c290*/  LEA.HI.X.SX32 R183, R187, R27.reuse, 0x1, P5 ;  /* 0x0000001bbbb77211 */ /* 0x080fe400028f0eff */
[----:B------:R-:W-:-:S04]  /*c2a0*/  LEA.HI.X.SX32 R181, R7, R27, 0x1, P6 ;  /* 0x0000001b07b57211 */ /* 0x000fc800030f0eff */
[----:B------:R-:W-:Y:S02]  /*c2b0*/  SHF.L.U64.HI R174, R175, 0x2, R181 ;  /* 0x00000002afae7819 */ /* 0x000fe400000102b5 */
[----:B------:R-:W3:Y:S01]  /*c2c0*/  LDL.LU R181, [R1+0x140] ;  /* 0x0001400001b57983 */ /* 0x000ee20000300800 */
[----:B------:R-:W-:-:S04]  /*c2d0*/  IADD3 R179, P1, R185, R26, RZ ;  /* 0x0000001ab9b37210 */ /* 0x000fc80007f3e0ff */
[----:B------:R-:W-:-:S04]  /*c2e0*/  LEA.HI.X.SX32 R5, R26, R27, 0x1, P1 ;  /* 0x0000001b1a057211 */ /* 0x000fc800008f0eff */
[----:B------:R-:W-:Y:S02]  /*c2f0*/  SHF.L.U64.HI R178, R179, 0x2, R5 ;  /* 0x00000002b3b27819 */ /* 0x000fe40000010205 */
[----:B--2---:R-:W-:Y:S02]  /*c300*/  SHF.L.U64.HI R176, R177, 0x2, R183 ;  /* 0x00000002b1b07819 */ /* 0x004fe400000102b7 */
[----:B------:R-:W2:Y:S04]  /*c310*/  LDL.LU R183, [R1+0x13c] ;  /* 0x00013c0001b77983 */ /* 0x000ea80000300800 */
[----:B------:R-:W2:Y:S01]  /*c320*/  LDL.LU R5, [R1+0x138] ;  /* 0x0001380001057983 */ /* 0x000ea20000300800 */
[----:B------:R-:W-:Y:S02]  /*c330*/  SHF.R.S32.HI R2, RZ, 0x1f, R6 ;  /* 0x0000001fff027819 */ /* 0x000fe40000011406 */
[----:B------:R-:W-:-:S02]  /*c340*/  SHF.R.S32.HI R0, RZ, 0x1f, R4 ;  /* 0x0000001fff007819 */ /* 0x000fc40000011404 */
[-C--:B------:R-:W-:Y:S02]  /*c350*/  LEA.HI.X.SX32 R166, R166, R27.reuse, 0x1, P4 ;  /* 0x0000001ba6a67211 */ /* 0x080fe400020f0eff */
[----:B------:R-:W-:Y:S02]  /*c360*/  IADD3 R185, P4, R185, R32, RZ ;  /* 0x00000020b9b97210 */ /* 0x000fe40007f9e0ff */
[----:B------:R-:W-:Y:S01]  /*c370*/  SHF.L.U64.HI R162, R163, 0x2, R172 ;  /* 0x00000002a3a27819 */ /* 0x000fe200000102ac */
[----:B------:R-:W-:Y:S01]  /*c380*/  IMAD R7, R2, 0x18, RZ ;  /* 0x0000001802077824 */ /* 0x000fe200078e02ff */
[----:B------:R-:W-:Y:S01]  /*c390*/  SHF.L.U64.HI R172, R173, 0x2, R191 ;  /* 0x00000002adac7819 */ /* 0x000fe200000102bf */
[----:B------:R-:W-:Y:S01]  /*c3a0*/  IMAD R29, R0, 0x18, RZ ;  /* 0x00000018001d7824 */ /* 0x000fe200078e02ff */
[----:B------:R-:W-:Y:S02]  /*c3b0*/  LEA.HI.X.SX32 R3, R28, R27, 0x1, P2 ;  /* 0x0000001b1c037211 */ /* 0x000fe400010f0eff */
[----:B----4-:R-:W-:-:S02]  /*c3c0*/  SHF.L.U64.HI R170, R171, 0x2, R190 ;  /* 0x00000002abaa7819 */ /* 0x010fc400000102be */
[----:B------:R-:W-:Y:S02]  /*c3d0*/  SHF.R.S32.HI R191, RZ, 0x1f, R4 ;  /* 0x0000001fffbf7819 */ /* 0x000fe40000011404 */
[-C--:B------:R-:W-:Y:S02]  /*c3e0*/  LEA.HI.X.SX32 R2, R30, R27.reuse, 0x1, P3 ;  /* 0x0000001b1e027211 */ /* 0x080fe400018f0eff */
[----:B------:R-:W-:Y:S02]  /*c3f0*/  SHF.R.S32.HI R190, RZ, 0x1f, R6 ;  /* 0x0000001fffbe7819 */ /* 0x000fe40000011406 */
[----:B------:R-:W-:Y:S02]  /*c400*/  LEA.HI.X.SX32 R0, R32, R27, 0x1, P4 ;  /* 0x0000001b20007211 */ /* 0x000fe400020f0eff */
[----:B------:R-:W-:Y:S02]  /*c410*/  SHF.L.U64.HI R14, R15, 0x2, R180 ;  /* 0x000000020f0e7819 */ /* 0x000fe400000102b4 */
[----:B------:R-:W-:-:S02]  /*c420*/  SHF.L.U64.HI R16, R17, 0x2, R182 ;  /* 0x0000000211107819 */ /* 0x000fc400000102b6 */
[----:B------:R-:W-:Y:S02]  /*c430*/  SHF.L.U64.HI R180, R4, 0x2, R191 ;  /* 0x0000000204b47819 */ /* 0x000fe400000102bf */
[----:B------:R-:W-:Y:S02]  /*c440*/  SHF.L.U64.HI R182, R6, 0x2, R190 ;  /* 0x0000000206b67819 */ /* 0x000fe400000102be */
[----:B---3--:R-:W-:Y:S02]  /*c450*/  SHF.L.U64.HI R180, R181, 0x2, R3 ;  /* 0x00000002b5b47819 */ /* 0x008fe40000010203 */
[----:B------:R-:W-:Y:S01]  /*c460*/  SHF.L.U64.HI R18, R19, 0x2, R184 ;  /* 0x0000000213127819 */ /* 0x000fe200000102b8 */
[----:B------:R1:W5:Y:S01]  /*c470*/  LDL.LU R3, [R1+0x134] ;  /* 0x0001340001037983 */ /* 0x0003620000300800 */
[----:B------:R-:W-:Y:S02]  /*c480*/  SHF.L.U64.HI R184, R185, 0x2, R0 ;  /* 0x00000002b9b87819 */ /* 0x000fe40000010200 */
[----:B--2---:R-:W-:-:S02]  /*c490*/  SHF.L.U64.HI R182, R183, 0x2, R2 ;  /* 0x00000002b7b67819 */ /* 0x004fc40000010202 */
[----:B------:R1:W5:Y:S04]  /*c4a0*/  LDL.LU R2, [R1+0x130] ;  /* 0x0001300001027983 */ /* 0x0003680000300800 */
[----:B------:R1:W5:Y:S01]  /*c4b0*/  LDL.LU R0, [R1+0x12c] ;  /* 0x00012c0001007983 */ /* 0x0003620000300800 */
[----:B------:R-:W-:Y:S02]  /*c4c0*/  SHF.L.U64.HI R20, R21, 0x2, R186 ;  /* 0x0000000215147819 */ /* 0x000fe400000102ba */
[----:B------:R-:W-:Y:S02]  /*c4d0*/  SHF.R.S32.HI R186, RZ, 0x5, R5 ;  /* 0x00000005ffba7819 */ /* 0x000fe40000011405 */
[----:B------:R-:W2:Y:S01]  /*c4e0*/  S2R R5, SR_TID.X ;  /* 0x0000000000057919 */ /* 0x000ea20000002100 */
[----:B------:R-:W-:-:S04]  /*c4f0*/  IMAD.WIDE.U32 R8, R6, 0x18, R8 ;  /* 0x0000001806087825 */ /* 0x000fc800078e0008 */
[----:B------:R-:W-:Y:S01]  /*c500*/  IMAD.WIDE.U32 R24, R4, 0x18, R24 ;  /* 0x0000001804187825 */ /* 0x000fe200078e0018 */
[----:B------:R-:W-:Y:S02]  /*c510*/  SHF.L.U64.HI R252, R251, 0x2, R252 ;  /* 0x00000002fbfc7819 */ /* 0x000fe400000102fc */
[----:B------:R-:W-:Y:S02]  /*c520*/  CS2R R26, SRZ ;  /* 0x00000000001a7805 */ /* 0x000fe4000001ff00 */
[----:B------:R-:W-:Y:S01]  /*c530*/  SHF.L.U64.HI R250, R249, 0x2, R250 ;  /* 0x00000002f9fa7819 */ /* 0x000fe200000102fa */
[----:B------:R-:W-:Y:S01]  /*c540*/  IMAD.IADD R9, R9, 0x1, R7 ;  /* 0x0000000109097824 */ /* 0x000fe200078e0207 */
[----:B------:R-:W-:Y:S01]  /*c550*/  SHF.L.U64.HI R248, R247, 0x2, R248 ;  /* 0x00000002f7f87819 */ /* 0x000fe200000102f8 */
[----:B------:R-:W-:Y:S01]  /*c560*/  IMAD.MOV.U32 R187, RZ, RZ, R8 ;  /* 0x000000ffffbb7224 */ /* 0x000fe200078e0008 */
[----:B------:R-:W-:Y:S01]  /*c570*/  SHF.L.U64.HI R246, R245, 0x2, R246 ;  /* 0x00000002f5f67819 */ /* 0x000fe200000102f6 */
[----:B------:R-:W-:Y:S01]  /*c580*/  IMAD.IADD R7, R25, 0x1, R29 ;  /* 0x0000000119077824 */ /* 0x000fe200078e021d */
[----:B------:R-:W-:Y:S01]  /*c590*/  SHF.L.U64.HI R244, R243, 0x2, R244 ;  /* 0x00000002f3f47819 */ /* 0x000fe200000102f4 */
[----:B------:R-:W-:Y:S01]  /*c5a0*/  IMAD.MOV.U32 R8, RZ, RZ, R24 ;  /* 0x000000ffff087224 */ /* 0x000fe200078e0018 */
[----:B------:R-:W-:-:S02]  /*c5b0*/  SHF.L.U64.HI R242, R241, 0x2, R242 ;  /* 0x00000002f1f27819 */ /* 0x000fc400000102f2 */
[----:B------:R-:W-:Y:S02]  /*c5c0*/  CS2R R24, SRZ ;  /* 0x0000000000187805 */ /* 0x000fe4000001ff00 */
[----:B------:R-:W-:Y:S02]  /*c5d0*/  SHF.L.U64.HI R240, R239, 0x2, R240 ;  /* 0x00000002eff07819 */ /* 0x000fe400000102f0 */
[----:B------:R-:W-:Y:S02]  /*c5e0*/  CS2R R28, SRZ ;  /* 0x00000000001c7805 */ /* 0x000fe4000001ff00 */
[----:B------:R-:W-:Y:S02]  /*c5f0*/  SHF.L.U64.HI R238, R237, 0x2, R238 ;  /* 0x00000002edee7819 */ /* 0x000fe400000102ee */
[----:B------:R-:W-:Y:S02]  /*c600*/  CS2R R30, SRZ ;  /* 0x00000000001e7805 */ /* 0x000fe4000001ff00 */
[----:B------:R-:W-:-:S02]  /*c610*/  SHF.L.U64.HI R236, R235, 0x2, R236 ;  /* 0x00000002ebec7819 */ /* 0x000fc400000102ec */
[----:B------:R-:W-:Y:S02]  /*c620*/  CS2R R32, SRZ ;  /* 0x0000000000207805 */ /* 0x000fe4000001ff00 */
[----:B------:R-:W-:Y:S02]  /*c630*/  SHF.L.U64.HI R234, R233, 0x2, R234 ;  /* 0x00000002e9ea7819 */ /* 0x000fe400000102ea */
[----:B------:R-:W-:Y:S02]  /*c640*/  CS2R R34, SRZ ;  /* 0x0000000000227805 */ /* 0x000fe4000001ff00 */
[----:B------:R-:W-:Y:S02]  /*c650*/  SHF.L.U64.HI R232, R231, 0x2, R232 ;  /* 0x00000002e7e87819 */ /* 0x000fe400000102e8 */
[----:B------:R-:W-:Y:S02]  /*c660*/  CS2R R36, SRZ ;  /* 0x0000000000247805 */ /* 0x000fe4000001ff00 */
[----:B------:R-:W-:-:S02]  /*c670*/  SHF.L.U64.HI R230, R229, 0x2, R230 ;  /* 0x00000002e5e67819 */ /* 0x000fc400000102e6 */
[----:B--2---:R-:W-:Y:S02]  /*c680*/  SHF.R.U32.HI R5, RZ, 0x6, R5 ;  /* 0x00000006ff057819 */ /* 0x004fe40000011605 */
[----:B------:R-:W-:Y:S02]  /*c690*/  CS2R R38, SRZ ;  /* 0x0000000000267805 */ /* 0x000fe4000001ff00 */
[----:B------:R-:W-:Y:S02]  /*c6a0*/  SHF.L.U64.HI R228, R227, 0x2, R228 ;  /* 0x00000002e3e47819 */ /* 0x000fe400000102e4 */
[----:B------:R-:W-:Y:S02]  /*c6b0*/  CS2R R40, SRZ ;  /* 0x0000000000287805 */ /* 0x000fe4000001ff00 */
[----:B------:R-:W-:Y:S02]  /*c6c0*/  SHF.L.U64.HI R226, R225, 0x2, R226 ;  /* 0x00000002e1e27819 */ /* 0x000fe400000102e2 */
[----:B------:R-:W-:-:S02]  /*c6d0*/  CS2R R42, SRZ ;  /* 0x00000000002a7805 */ /* 0x000fc4000001ff00 */
[----:B------:R-:W-:Y:S02]  /*c6e0*/  SHF.L.U64.HI R224, R223, 0x2, R224 ;  /* 0x00000002dfe07819 */ /* 0x000fe400000102e0 */
        /* <DEDUP_REMOVED lines=55> */
[----:B------:R-:W-:Y:S01]  /*ca60*/  CS2R R128, SRZ ;  /* 0x0000000000807805 */ /* 0x000fe2000001ff00 */
[----:B------:R-:W-:Y:S01]  /*ca70*/  IMAD.SHL.U32 R251, R251, 0x4, RZ ;  /* 0x00000004fbfb7824 */ /* 0x000fe200078e00ff */
[----:B------:R-:W-:Y:S01]  /*ca80*/  SGXT.U32 R5, R5, 0x1 ;  /* 0x000000010505781a */ /* 0x000fe20000000000 */
[----:B------:R-:W-:Y:S01]  /*ca90*/  IMAD.SHL.U32 R249, R249, 0x4, RZ ;  /* 0x00000004f9f97824 */ /* 0x000fe200078e00ff */
[----:B------:R-:W-:Y:S01]  /*caa0*/  CS2R R130, SRZ ;  /* 0x0000000000827805 */ /* 0x000fe2000001ff00 */
        /* <DEDUP_REMOVED lines=20> */
[----:B------:R-:W-:-:S02]  /*cbf0*/  IMAD.SHL.U32 R227, R227, 0x4, RZ ;  /* 0x00000004e3e37824 */ /* 0x000fc400078e00ff */
[----:B------:R-:W-:Y:S02]  /*cc00*/  IMAD.SHL.U32 R225, R225, 0x4, RZ ;  /* 0x00000004e1e17824 */ /* 0x000fe400078e00ff */
[----:B------:R-:W-:Y:S02]  /*cc10*/  IMAD.SHL.U32 R223, R223, 0x4, RZ ;  /* 0x00000004dfdf7824 */ /* 0x000fe400078e00ff */
[----:B------:R-:W-:Y:S02]  /*cc20*/  IMAD.SHL.U32 R221, R221, 0x4, RZ ;  /* 0x00000004dddd7824 */ /* 0x000fe400078e00ff */
[----:B------:R-:W-:Y:S02]  /*cc30*/  IMAD.SHL.U32 R219, R219, 0x4, RZ ;  /* 0x00000004dbdb7824 */ /* 0x000fe400078e00ff */
[----:B------:R-:W-:Y:S02]  /*cc40*/  IMAD.SHL.U32 R217, R217, 0x4, RZ ;  /* 0x00000004d9d97824 */ /* 0x000fe400078e00ff */
        /* <DEDUP_REMOVED lines=37> */
[----:B------:R-:W-:Y:S01]  /*cea0*/  VIADD R188, R186, 0xfffffffa ;  /* 0xfffffffababc7836 */ /* 0x000fe20000000000 */
[----:B------:R-:W-:Y:S01]  /*ceb0*/  UIADD3 UR12, UR12, -0xc0, URZ ;  /* 0xffffff400c0c7890 */ /* 0x000fe2000fffe03f */
[----:B------:R-:W-:Y:S01]  /*cec0*/  UMOV UR13, 0x5 ;  /* 0x00000005000d7882 */ /* 0x000fe20000000000 */
[----:B------:R-:W-:Y:S01]  /*ced0*/  UMOV UR14, 0xffffffff ;  /* 0xffffffff000e7882 */ /* 0x000fe20000000000 */
[----:B-1----:R-:W-:-:S09]  /*cee0*/  UMOV UR4, URZ ;  /* 0x0000003f00047c82 */ /* 0x002fd20008000000 */
.L_x_1:
[----:B------:R-:W-:Y:S01]  /*cef0*/  UIADD3 UR14, UR14, 0x1, URZ ;  /* 0x000000010e0e7890 */ /* 0x000fe2000fffe03f */
[----:B------:R-:W-:-:S04]  /*cf00*/  DEPBAR.LE SB0, 0xa ;  /* 0x000082800000791a */ /* 0x000fc80000000000 */
[----:B------:R-:W-:Y:S01]  /*cf10*/  BAR.SYNC.DEFER_BLOCKING 0x0 ;  /* 0x0000000000007b1d */ /* 0x000fe20000010000 */
[----:B------:R-:W-:Y:S01]  /*cf20*/  UISETP.GT.AND UP0, UPT, UR14, 0x6, UPT ;  /* 0x000000060e00788c */ /* 0x000fe2000bf04270 */
[----:B------:R-:W-:Y:S01]  /*cf30*/  VIADD R188, R186, 0xfffffffa ;  /* 0xfffffffababc7836 */ /* 0x000fe20000000000 */
[----:B------:R-:W-:Y:S01]  /*cf40*/  ISETP.GE.AND P1, PT, R5, UR12, PT ;  /* 0x0000000c05007c0c */ /* 0x000fe2000bf26270 */
[----:B------:R-:W-:Y:S01]  /*cf50*/  UIADD3 UR13, UR13, 0x1, URZ ;  /* 0x000000010d0d7890 */ /* 0x000fe2000fffe03f */
[----:B------:R-:W-:Y:S01]  /*cf60*/  IADD3 R190, P2, R8, R177, RZ ;  /* 0x000000b108be7210 */ /* 0x000fe20007f5e0ff */
[----:B------:R-:W-:Y:S01]  /*cf70*/  USEL UR14, UR14, URZ, !UP0 ;  /* 0x0000003f0e0e7287 */ /* 0x000fe2000c000000 */
[----:B------:R-:W-:Y:S01]  /*cf80*/  ISETP.LE.AND P0, PT, R188, UR4, PT ;  /* 0x00000004bc007c0c */ /* 0x000fe2000bf03270 */
[----:B------:R-:W-:Y:S01]  /*cf90*/  UMOV UR11, 0x40000040 ;  /* 0x40000040000b7882 */ /* 0x000fe20000000000 */
[----:B------:R-:W-:Y:S01]  /*cfa0*/  UMOV UR9, 0x40000040 ;  /* 0x4000004000097882 */ /* 0x000fe20000000000 */
[----:B------:R-:W-:Y:S01]  /*cfb0*/  ULEA UR5, UR14, UR7, 0xd ;  /* 0x000000070e057291 */ /* 0x000fe2000f8e683f */
[----:B------:R-:W-:Y:S01]  /*cfc0*/  SEL R188, RZ, 0x4, P1 ;  /* 0x00000004ffbc7807 */ /* 0x000fe20000800000 */
[----:B------:R-:W-:Y:S01]  /*cfd0*/  ULEA UR6, UR14, UR7, 0xf ;  /* 0x000000070e067291 */ /* 0x000fe2000f8e783f */
[----:B------:R-:W-:Y:S01]  /*cfe0*/  IMAD.X R191, R7, 0x1, R176, P2 ;  /* 0x0000000107bf7824 */ /* 0x000fe200010e06b0 */
[----:B------:R-:W-:Y:S01]  /*cff0*/  UIADD3 UR5, UR5, 0x38000, URZ ;  /* 0x0003800005057890 */ /* 0x000fe2000fffe03f */
[----:B------:R-:W-:Y:S01]  /*d000*/  SEL R188, R188, RZ, !P0 ;  /* 0x000000ffbcbc7207 */ /* 0x000fe20004000000 */
[----:B------:R-:W-:-:S02]  /*d010*/  USHF.R.U32.HI UR6, URZ, 0x4, UR6 ;  /* 0x000000043f067899 */ /* 0x000fc40008011606 */
[----:B------:R-:W-:Y:S01]  /*d020*/  USHF.R.U32.HI UR5, URZ, 0x4, UR5 ;  /* 0x000000043f057899 */ /* 0x000fe20008011605 */
[----:B------:R-:W-:Y:S01]  /*d030*/  ISETP.NE.U32.AND P1, PT, R188, RZ, PT ;  /* 0x000000ffbc00720c */ /* 0x000fe20003f25070 */
[----:B------:R-:W-:Y:S02]  /*d040*/  USGXT.U32 UR10, UR6, 0xe ;  /* 0x0000000e060a789a */ /* 0x000fe40008000000 */
[----:B------:R-:W-:Y:S01]  /*d050*/  USGXT.U32 UR8, UR5, 0xe ;  /* 0x0000000e0508789a */ /* 0x000fe20008000000 */
[----:B------:R-:W-:Y:S02]  /*d060*/  WARPGROUP.ARRIVE ;  /* 0x00000000000079c5 */ /* 0x000fe40000000000 */
[----:B------:R-:W-:Y:S01]  /*d070*/  UMOV UR5, URZ ;  /* 0x0000003f00057c82 */ /* 0x000fe20008000000 */
[----:B------:R-:W-:-:S05]  /*d080*/  UMOV UR6, URZ ;  /* 0x0000003f00067c82 */ /* 0x000fca0008000000 */
[----:B------:R-:W-:Y:S01]  /*d090*/  HGMMA.64x256x8.F32.TF32 R24, gdesc[UR8], R24 ;  /* 0x07e00000081879f0 */ /* 0x000fe20008702818 */
[----:B------:R-:W-:Y:S02]  /*d0a0*/  UIADD3 UR10, UP1, UR10, 0x2, URZ ;  /* 0x000000020a0a7890 */ /* 0x000fe4000ff3e03f */
[----:B------:R-:W-:Y:S02]  /*d0b0*/  UIADD3 UR8, UP0, UR8, 0x2, URZ ;  /* 0x0000000208087890 */ /* 0x000fe4000ff1e03f */
[----:B------:R-:W-:Y:S02]  /*d0c0*/  UIADD3.X UR11, UR6, 0x40000040, URZ, UP1, !UPT ;  /* 0x40000040060b7890 */ /* 0x000fe40008ffe43f */
[----:B------:R-:W-:Y:S02]  /*d0d0*/  UIADD3.X UR9, UR5, 0x40000040, URZ, UP0, !UPT ;  /* 0x4000004005097890 */ /* 0x000fe400087fe43f */
[----:B------:R-:W-:Y:S02]  /*d0e0*/  UIADD3.64 UR22, UR10, 0x2, URZ ;  /* 0x000000020a167897 */ /* 0x000fe4000fffe03f */
[----:B------:R-:W-:-:S02]  /*d0f0*/  UIADD3.64 UR20, UR8, 0x2, URZ ;  /* 0x0000000208147897 */ /* 0x000fc4000fffe03f */
[----:B------:R-:W-:-:S04]  /*d100*/  UISETP.GT.AND UP0, UPT, UR13, 0x6, UPT ;  /* 0x000000060d00788c */ /* 0x000fc8000bf04270 */
[----:B------:R-:W-:-:S04]  /*d110*/  USEL UR13, UR13, URZ, !UP0 ;  /* 0x0000003f0d0d7287 */ /* 0x000fc8000c000000 */
[----:B------:R-:W-:-:S06]  /*d120*/  ULEA UR5, UR13, UR7, 0xd ;  /* 0x000000070d057291 */ /* 0x000fcc000f8e683f */
[----:B-----5:R-:W-:Y:S01]  /*d130*/  VIADD R188, R3, UR5 ;  /* 0x0000000503bc7c36 */ /* 0x020fe20008000000 */
[----:B------:R-:W-:Y:S01]  /*d140*/  HGMMA.64x256x8.F32.TF32 R24, gdesc[UR8], R24 ;  /* 0x07e00000081879f0 */ /* 0x000fe20008702818 */
[----:B------:R-:W-:Y:S02]  /*d150*/  UIADD3.64 UR10, UR10, 0x4, URZ ;  /* 0x000000040a0a7897 */ /* 0x000fe4000fffe03f */
[----:B------:R-:W-:-:S15]  /*d160*/  UIADD3.64 UR8, UR8, 0x4, URZ ;  /* 0x0000000408087897 */ /* 0x000fde000fffe03f */
[----:B------:R-:W-:-:S10]  /*d170*/  NOP ;  /* 0x0000000000007918 */ /* 0x000fd40000000000 */
[----:B------:R-:W-:-:S15]  /*d180*/  HGMMA.64x256x8.F32.TF32 R24, gdesc[UR20], R24 ;  /* 0x07e00000141879f0 */ /* 0x000fde0008702818 */
[----:B------:R-:W-:-:S13]  /*d190*/  NOP ;  /* 0x0000000000007918 */ /* 0x000fda0000000000 */
[----:B------:R-:W-:Y:S03]  /*d1a0*/  HGMMA.64x256x8.F32.TF32 R24, gdesc[UR8], R24, gsb0 ;  /* 0x07e00000081879f0 */ /* 0x000fe60008002818 */
[----:B------:R-:W-:Y:S02]  /*d1b0*/  WARPGROUP.DEPBAR.LE gsb0, 0x1 ;  /* 0x00008000000079c5 */ /* 0x000fe40000010100 */
[----:B------:R-:W-:Y:S06]  /*d1c0*/  BAR.SYNC.DEFER_BLOCKING 0x0 ;  /* 0x0000000000007b1d */ /* 0x000fec0000010000 */
[----:B------:R-:W-:Y:S01]  /*d1d0*/  @!PT LDS RZ, [RZ] ;  /* 0x00000000fffff984 */ /* 0x000fe20000000800 */
[----:B------:R-:W-:Y:S01]  /*d1e0*/  @!PT LDS RZ, [RZ] ;  /* 0x00000000fffff984 */ /* 0x000fe20000000800 */
[----:B------:R-:W-:Y:S01]  /*d1f0*/  @!PT LDS RZ, [RZ] ;  /* 0x00000000fffff984 */ /* 0x000fe20000000800 */
[----:B------:R1:W-:Y:S02]  /*d200*/  LDGSTS.E [R188+0x38000], desc[UR16][R190.64], P1 ;  /* 0x38000000bebc7fae */ /* 0x0003e40008921850 */
[----:B-1----:R-:W-:-:S04]  /*d210*/  LOP3.LUT R191, R5, 0x2, RZ, 0xfc, !PT ;  /* 0x0000000205bf7812 */ /* 0x002fc800078efcff */
[----:B------:R-:W-:-:S04]  /*d220*/  ISETP.GE.AND P1, PT, R191, UR12, PT ;  /* 0x0000000cbf007c0c */ /* 0x000fc8000bf26270 */
[----:B------:R-:W-:-:S04]  /*d230*/  SEL R190, RZ, 0x4, P1 ;  /* 0x00000004ffbe7807 */ /* 0x000fc80000800000 */
[----:B------:R-:W-:-:S04]  /*d240*/  SEL R190, R190, RZ, !P0 ;  /* 0x000000ffbebe7207 */ /* 0x000fc80004000000 */
[----:B------:R-:W-:Y:S02]  /*d250*/  ISETP.NE.U32.AND P1, PT, R190, RZ, PT ;  /* 0x000000ffbe00720c */ /* 0x000fe40003f25070 */
[----:B------:R-:W-:-:S05]  /*d260*/  IADD3 R190, P2, R8, R175, RZ ;  /* 0x000000af08be7210 */ /* 0x000fca0007f5e0ff */
[----:B------:R-:W-:-:S06]  /*d270*/  IMAD.X R191, R7, 0x1, R174, P2 ;  /* 0x0000000107bf7824 */ /* 0x000fcc00010e06ae */
[----:B------:R1:W-:Y:S02]  /*d280*/  LDGSTS.E [R188+0x38008], desc[UR16][R190.64], P1 ;  /* 0x38008000bebc7fae */ /* 0x0003e40008921850 */
[----:B-1----:R-:W-:Y:S02]  /*d290*/  LOP3.LUT R191, R5, 0x4, RZ, 0xfc, !PT ;  /* 0x0000000405bf7812 */ /* 0x002fe400078efcff */
[----:B------:R-:W-:Y:S02]  /*d2a0*/  IADD3 R190, P2, R8, R173, RZ ;  /* 0x000000ad08be7210 */ /* 0x000fe40007f5e0ff */
[----:B------:R-:W-:-:S03]  /*d2b0*/  ISETP.GE.AND P1, PT, R191, UR12, PT ;  /* 0x0000000cbf007c0c */ /* 0x000fc6000bf26270 */
[----:B------:R-:W-:Y:S01]  /*d2c0*/  IMAD.X R191, R7, 0x1, R172, P2 ;  /* 0x0000000107bf7824 */ /* 0x000fe200010e06ac */
[----:B------:R-:W-:-:S04]  /*d2d0*/  SEL R188, RZ, 0x4, P1 ;  /* 0x00000004ffbc7807 */ /* 0x000fc80000800000 */
[----:B------:R-:W-:-:S04]  /*d2e0*/  SEL R188, R188, RZ, !P0 ;  /* 0x000000ffbcbc7207 */ /* 0x000fc80004000000 */
[----:B------:R-:W-:Y:S02]  /*d2f0*/  ISETP.NE.U32.AND P1, PT, R188, RZ, PT ;  /* 0x000000ffbc00720c */ /* 0x000fe40003f25070 */
[----:B------:R-:W-:-:S05]  /*d300*/  LOP3.LUT R188, R3, 0x10, RZ, 0x3c, !PT ;  /* 0x0000001003bc7812 */ /* 0x000fca00078e3cff */
[----:B------:R-:W-:-:S06]  /*d310*/  VIADD R188, R188, UR5 ;  /* 0x00000005bcbc7c36 */ /* 0x000fcc0008000000 */
        /* <DEDUP_REMOVED lines=107> */
[----:B------:R-:W-:Y:S01]  /*d9d0*/  VIADD R188, R188, UR5 ;  /* 0x00000005bcbc7c36 */ /* 0x000fe20008000000 */
[----:B------:R-:W-:-:S05]  /*d9e0*/  ULEA UR5, UR13, UR7, 0xf ;  /* 0x000000070d057291 */ /* 0x000fca000f8e783f */
        /* <DEDUP_REMOVED lines=8> */
[----:B------:R1:W-:Y:S04]  /*da70*/  LDGSTS.E [R188+0x38008], desc[UR16][R190.64], P1 ;  /* 0x38008000bebc7fae */ /* 0x0003e80008921850 */
[----:B------:R-:W0:Y:S01]  /*da80*/  LDGDEPBAR ;  /* 0x00000000000079af */ /* 0x000e220000000000 */
[----:B-1----:R-:W1:Y:S02]  /*da90*/  S2R R191, SR_TID.X ;  /* 0x0000000000bf7919 */ /* 0x002e640000002100 */
[----:B-1----:R-:W-:-:S04]  /*daa0*/  LOP3.LUT R191, R191, 0x1f, RZ, 0xc0, !PT ;  /* 0x0000001fbfbf7812 */ /* 0x002fc800078ec0ff */
[----:B------:R-:W-:-:S04]  /*dab0*/  ISETP.GE.AND P1, PT, R191, UR12, PT ;  /* 0x0000000cbf007c0c */ /* 0x000fc8000bf26270 */
[----:B------:R-:W-:Y:S02]  /*dac0*/  SEL R188, RZ, 0x4, P1 ;  /* 0x00000004ffbc7807 */ /* 0x000fe40000800000 */
[----:B------:R-:W-:Y:S02]  /*dad0*/  IADD3 R190, P1, R187, R153, RZ ;  /* 0x00000099bbbe7210 */ /* 0x000fe40007f3e0ff */
[----:B------:R-:W-:-:S03]  /*dae0*/  SEL R188, R188, RZ, !P0 ;  /* 0x000000ffbcbc7207 */ /* 0x000fc60004000000 */
[----:B------:R-:W-:Y:S01]  /*daf0*/  IMAD.X R191, R9, 0x1, R152, P1 ;  /* 0x0000000109bf7824 */ /* 0x000fe200008e0698 */
[----:B------:R-:W-:Y:S01]  /*db00*/  ISETP.NE.U32.AND P0, PT, R188, RZ, PT ;  /* 0x000000ffbc00720c */ /* 0x000fe20003f05070 */
[----:B------:R-:W-:-:S12]  /*db10*/  VIADD R188, R2, UR5 ;  /* 0x0000000502bc7c36 */ /* 0x000fd80008000000 */
[----:B------:R1:W-:Y:S02]  /*db20*/  LDGSTS.E [R188], desc[UR16][R190.64], P0 ;  /* 0x00000000bebc7fae */ /* 0x0003e40008121850 */
[----:B-1----:R-:W-:-:S05]  /*db30*/  IADD3 R190, P1, R187, R21, RZ ;  /* 0x00000015bbbe7210 */ /* 0x002fca0007f3e0ff */
[----:B------:R-:W-:-:S05]  /*db40*/  IMAD.X R191, R9, 0x1, R20, P1 ;  /* 0x0000000109bf7824 */ /* 0x000fca00008e0614 */
[----:B------:R1:W-:Y:S02]  /*db50*/  LDGSTS.E [R188+0x400], desc[UR16][R190.64], P0 ;  /* 0x00400000bebc7fae */ /* 0x0003e40008121850 */
        /* <DEDUP_REMOVED lines=53> */
[----:B------:R1:W-:Y:S04]  /*deb0*/  LDGSTS.E [R188+0x4c00], desc[UR16][R190.64], P0 ;  /* 0x04c00000bebc7fae */ /* 0x0003e80008121850 */
[----:B------:R-:W1:Y:S02]  /*dec0*/  LDL R191, [R1+0x8] ;  /* 0x0000080001bf7983 */ /* 0x000e640000100800 */
[----:B-1----:R-:W-:Y:S02]  /*ded0*/  IADD3 R190, P1, R187, R191, RZ ;  /* 0x000000bfbbbe7210 */ /* 0x002fe40007f3e0ff */
[----:B------:R-:W2:Y:S03]  /*dee0*/  LDL R191, [R1+0xc] ;  /* 0x00000c0001bf7983 */ /* 0x000ea60000100800 */
[----:B--2---:R-:W-:-:S05]  /*def0*/  IMAD.X R191, R9, 0x1, R191, P1 ;  /* 0x0000000109bf7824 */ /* 0x004fca00008e06bf */
        /* <DEDUP_REMOVED lines=55> */
[----:B------:R1:W-:Y:S02]  /*e270*/  LDGSTS.E [R188+0x7c00], desc[UR16][R190.64], P0 ;  /* 0x07c00000bebc7fae */ /* 0x0003e40008121850 */
[----:B-1----:R-:W-:Y:S02]  /*e280*/  LOP3.LUT R188, R2, 0x40, RZ, 0x3c, !PT ;  /* 0x0000004002bc7812 */ /* 0x002fe400078e3cff */
[----:B------:R-:W-:-:S03]  /*e290*/  IADD3 R190, P1, R187, R23, RZ ;  /* 0x00000017bbbe7210 */ /* 0x000fc60007f3e0ff */
[----:B------:R-:W-:Y:S02]  /*e2a0*/  VIADD R188, R188, UR5 ;  /* 0x00000005bcbc7c36 */ /* 0x000fe40008000000 */
        /* <DEDUP_REMOVED lines=56> */
[----:B------:R-:W1:Y:S02]  /*e630*/  LDL R191, [R1] ;  /* 0x0000000001bf7983 */ /* 0x000e640000100800 */
        /* <DEDUP_REMOVED lines=61> */
[----:B------:R-:W2:Y:S01]  /*ea10*/  LDL R191, [R1+0xc4] ;  /* 0x0000c40001bf7983 */ /* 0x000ea20000100800 */
[----:B------:R-:W-:Y:S01]  /*ea20*/  UIADD3 UR4, UR4, 0x1, URZ ;  /* 0x0000000104047890 */ /* 0x000fe2000fffe03f */
[----:B------:R-:W-:Y:S01]  /*ea30*/  LEA R8, P2, R4, R8, 0x2 ;  /* 0x0000000804087211 */ /* 0x000fe200078410ff */
[----:B------:R-:W-:Y:S01]  /*ea40*/  UIADD3 UR12, UR12, -0x20, URZ ;  /* 0xffffffe00c0c7890 */ /* 0x000fe2000fffe03f */
[----:B--2---:R-:W-:Y:S01]  /*ea50*/  IMAD.X R191, R9, 0x1, R191, P1 ;  /* 0x0000000109bf7824 */ /* 0x004fe200008e06bf */
[----:B------:R-:W-:-:S04]  /*ea60*/  LEA R187, P1, R6, R187, 0x2 ;  /* 0x000000bb06bb7211 */ /* 0x000fc800078210ff */
[----:B------:R1:W-:Y:S01]  /*ea70*/  LDGSTS.E [R188+0x7e00], desc[UR16][R190.64], P0 ;  /* 0x07e00000bebc7fae */ /* 0x0003e20008121850 */
[----:B------:R-:W-:-:S03]  /*ea80*/  ISETP.NE.U32.AND P0, PT, R186, UR4, PT ;  /* 0x00000004ba007c0c */ /* 0x000fc6000bf05070 */
[----:B------:R-:W0:Y:S01]  /*ea90*/  LDGDEPBAR ;  /* 0x00000000000079af */ /* 0x000e220000000000 */
[----:B-1----:R-:W-:Y:S02]  /*eaa0*/  SHF.R.S32.HI R191, RZ, 0x1f, R4 ;  /* 0x0000001fffbf7819 */ /* 0x002fe40000011404 */
[----:B------:R-:W-:Y:S02]  /*eab0*/  SHF.R.S32.HI R190, RZ, 0x1f, R6 ;  /* 0x0000001fffbe7819 */ /* 0x000fe40000011406 */
[----:B------:R-:W-:Y:S02]  /*eac0*/  SHF.L.U64.HI R191, R4, 0x2, R191 ;  /* 0x0000000204bf7819 */ /* 0x000fe400000102bf */
[----:B------:R-:W-:-:S03]  /*ead0*/  SHF.L.U64.HI R190, R6, 0x2, R190 ;  /* 0x0000000206be7819 */ /* 0x000fc600000102be */
[----:B------:R-:W-:Y:S02]  /*eae0*/  IMAD.X R7, R7, 0x1, R191, P2 ;  /* 0x0000000107077824 */ /* 0x000fe400010e06bf */
[----:B------:R-:W-:Y:S01]  /*eaf0*/  IMAD.X R9, R9, 0x1, R190, P1 ;  /* 0x0000000109097824 */ /* 0x000fe200008e06be */
[----:B------:R-:W-:Y:S06]  /*eb00*/  @P0 BRA `(.L_x_1) ;  /* 0xffffffe000f80947 */ /* 0x000fec000383ffff */
.L_x_0:
[----:B------:R-:W2:Y:S01]  /*eb10*/  LDL.LU R188, [R1+0xd0] ;  /* 0x0000d00001bc7983 */ /* 0x000ea20000300800 */
[----:B------:R-:W1:Y:S01]  /*eb20*/  S2R R221, SR_TID.X ;  /* 0x0000000000dd7919 */ /* 0x000e620000002100 */
[C-C-:B-----5:R-:W-:Y:S01]  /*eb30*/  LOP3.LUT R4, R0.reuse, 0xfe, R5.reuse, 0xfe, !PT ;  /* 0x000000fe00047812 */ /* 0x160fe200078efe05 */
[----:B------:R-:W-:Y:S01]  /*eb40*/  ULDC UR4, c[0x0][0x22c] ;  /* 0x00008b0000047ab9 */ /* 0x000fe20000000800 */
[----:B------:R-:W3:Y:S01]  /*eb50*/  S2R R190, SR_TID.X ;  /* 0x0000000000be7919 */ /* 0x000ee20000002100 */
[C-C-:B------:R-:W-:Y:S01]  /*eb60*/  LOP3.LUT R155, R0.reuse, 0x4, R5.reuse, 0xfe, !PT ;  /* 0x00000004009b7812 */ /* 0x140fe200078efe05 */
[----:B------:R-:W-:Y:S01]  /*eb70*/  ULDC UR5, c[0x0][0x22c] ;  /* 0x00008b0000057ab9 */ /* 0x000fe20000000800 */
[----:B------:R-:W2:Y:S04]  /*eb80*/  LDL.LU R250, [R1+0x128] ;  /* 0x0001280001fa7983 */ /* 0x000ea80000300800 */
[----:B------:R-:W-:Y:S01]  /*eb90*/  STL [R1+0x20], R4 ;  /* 0x0000200401007387 */ /* 0x000fe20000100800 */
[----:B-1----:R-:W-:Y:S01]  /*eba0*/  IMAD.SHL.U32 R217, R221, 0x10, RZ ;  /* 0x00000010ddd97824 */ /* 0x002fe200078e00ff */
[----:B------:R-:W-:-:S05]  /*ebb0*/  LOP3.LUT R221, R0, 0xec, R5, 0xfe, !PT ;  /* 0x000000ec00dd7812 */ /* 0x000fca00078efe05 */
[----:B------:R1:W-:Y:S02]  /*ebc0*/  STL [R1], R221 ;  /* 0x000000dd01007387 */ /* 0x0003e40000100800 */
[----:B-1----:R-:W-:-:S05]  /*ebd0*/  LOP3.LUT R221, R0, 0xee, R5, 0xfe, !PT ;  /* 0x000000ee00dd7812 */ /* 0x002fca00078efe05 */
[----:B------:R1:W-:Y:S02]  /*ebe0*/  STL [R1+0x4], R221 ;  /* 0x000004dd01007387 */ /* 0x0003e40000100800 */
[----:B-1----:R-:W-:-:S05]  /*ebf0*/  LOP3.LUT R221, R0, 0xf0, R5, 0xfe, !PT ;  /* 0x000000f000dd7812 */ /* 0x002fca00078efe05 */
[----:B------:R1:W-:Y:S02]  /*ec00*/  STL [R1+0x8], R221 ;  /* 0x000008dd01007387 */ /* 0x0003e40000100800 */
[----:B-1----:R-:W-:-:S05]  /*ec10*/  LOP3.LUT R221, R0, 0xf2, R5, 0xfe, !PT ;  /* 0x000000f200dd7812 */ /* 0x002fca00078efe05 */
[----:B------:R1:W-:Y:S02]  /*ec20*/  STL [R1+0xc], R221 ;  /* 0x00000cdd01007387 */ /* 0x0003e40000100800 */
[----:B-1----:R-:W-:-:S05]  /*ec30*/  LOP3.LUT R221, R0, 0xf4, R5, 0xfe, !PT ;  /* 0x000000f400dd7812 */ /* 0x002fca00078efe05 */
[----:B------:R1:W-:Y:S01]  /*ec40*/  STL [R1+0x10], R221 ;  /* 0x000010dd01007387 */ /* 0x0003e20000100800 */
[C---:B---3--:R-:W-:Y:S02]  /*ec50*/  IMAD.SHL.U32 R2, R190.reuse, 0x8, RZ ;  /* 0x00000008be027824 */ /* 0x048fe400078e00ff */
[----:B------:R-:W-:Y:S01]  /*ec60*/  IMAD.SHL.U32 R3, R190, 0x80, RZ ;  /* 0x00000080be037824 */ /* 0x000fe200078e00ff */
[----:B-1----:R-:W-:-:S05]  /*ec70*/  LOP3.LUT R221, R0, 0xf6, R5, 0xfe, !PT ;  /* 0x000000f600dd7812 */ /* 0x002fca00078efe05 */
[----:B------:R1:W-:Y:S01]  /*ec80*/  STL [R1+0x14], R221 ;  /* 0x000014dd01007387 */ /* 0x0003e20000100800 */
[----:B------:R-:W-:Y:S02]  /*ec90*/  LOP3.LUT R2, R2, 0x380, RZ, 0xc0, !PT ;  /* 0x0000038002027812 */ /* 0x000fe400078ec0ff */
[----:B------:R-:W-:Y:S02]  /*eca0*/  LOP3.LUT R3, R3, 0x400, RZ, 0xc0, !PT ;  /* 0x0000040003037812 */ /* 0x000fe400078ec0ff */
[----:B-1----:R-:W-:-:S05]  /*ecb0*/  LOP3.LUT R221, R0, 0xf8, R5, 0xfe, !PT ;  /* 0x000000f800dd7812 */ /* 0x002fca00078efe05 */
[----:B------:R1:W-:Y:S01]  /*ecc0*/  STL [R1+0x18], R221 ;  /* 0x000018dd01007387 */ /* 0x0003e20000100800 */
[----:B------:R-:W-:Y:S02]  /*ecd0*/  IADD3 R215, R2, UR7, R3 ;  /* 0x0000000702d77c10 */ /* 0x000fe4000fffe003 */
[C---:B------:R-:W-:Y:S02]  /*ece0*/  LOP3.LUT R2, R0.reuse, R5, RZ, 0xfc, !PT ;  /* 0x0000000500027212 */ /* 0x040fe400078efcff */
[C-C-:B------:R-:W-:Y:S02]  /*ecf0*/  LOP3.LUT R3, R0.reuse, 0x2, R5.reuse, 0xfe, !PT ;  /* 0x0000000200037812 */ /* 0x140fe400078efe05 */
[C-C-:B-1----:R-:W-:Y:S02]  /*ed00*/  LOP3.LUT R221, R0.reuse, 0xfa, R5.reuse, 0xfe, !PT ;  /* 0x000000fa00dd7812 */ /* 0x142fe400078efe05 */
[C-C-:B------:R-:W-:Y:S02]  /*ed10*/  LOP3.LUT R157, R0.reuse, 0x6, R5.reuse, 0xfe, !PT ;  /* 0x00000006009d7812 */ /* 0x140fe400078efe05 */
[C-C-:B------:R-:W-:Y:S01]  /*ed20*/  LOP3.LUT R156, R0.reuse, 0x8, R5.reuse, 0xfe, !PT ;  /* 0x00000008009c7812 */ /* 0x140fe200078efe05 */
[----:B------:R1:W-:Y:S01]  /*ed30*/  STL [R1+0x1c], R221 ;  /* 0x00001cdd01007387 */ /* 0x0003e20000100800 */
[----:B------:R-:W-:-:S02]  /*ed40*/  LOP3.LUT R154, R0, 0xa, R5, 0xfe, !PT ;  /* 0x0000000a009a7812 */ /* 0x000fc400078efe05 */
[C-C-:B------:R-:W-:Y:S02]  /*ed50*/  LOP3.LUT R153, R0.reuse, 0xc, R5.reuse, 0xfe, !PT ;  /* 0x0000000c00997812 */ /* 0x140fe400078efe05 */
[C-C-:B------:R-:W-:Y:S02]  /*ed60*/  LOP3.LUT R152, R0.reuse, 0xe, R5.reuse, 0xfe, !PT ;  /* 0x0000000e00987812 */ /* 0x140fe400078efe05 */
[C-C-:B------:R-:W-:Y:S02]  /*ed70*/  LOP3.LUT R23, R0.reuse, 0x10, R5.reuse, 0xfe, !PT ;  /* 0x0000001000177812 */ /* 0x140fe400078efe05 */
[C-C-:B------:R-:W-:Y:S02]  /*ed80*/  LOP3.LUT R22, R0.reuse, 0x12, R5.reuse, 0xfe, !PT ;  /* 0x0000001200167812 */ /* 0x140fe400078efe05 */
[C-C-:B------:R-:W-:Y:S02]  /*ed90*/  LOP3.LUT R21, R0.reuse, 0x14, R5.reuse, 0xfe, !PT ;  /* 0x0000001400157812 */ /* 0x140fe400078efe05 */
        /* <DEDUP_REMOVED lines=75> */
[--C-:B------:R-:W-:Y:S02]  /*f250*/  LOP3.LUT R220, R0, 0xae, R5.reuse, 0xfe, !PT ;  /* 0x000000ae00dc7812 */ /* 0x100fe400078efe05 */
[----:B--2---:R-:W-:Y:S02]  /*f260*/  ISETP.GE.AND P0, PT, R250, R188, PT ;  /* 0x000000bcfa00720c */ /* 0x004fe40003f06270 */
        /* <DEDUP_REMOVED lines=32> */
[----:B------:R-:W2:Y:S01]  /*f470*/  LDL.LU R5, [R1+0xd4] ;  /* 0x0000d40001057983 */ /* 0x000ea20000300800 */
[----:B------:R-:W-:Y:S02]  /*f480*/  WARPGROUP.DEPBAR.LE gsb0, 0x0 ;  /* 0x00008000000079c5 */ /* 0x000fe40000010000 */
[----:B------:R-:W-:-:S04]  /*f490*/  DEPBAR.LE SB0, 0x0 ;  /* 0x000080000000791a */ /* 0x000fc80000000000 */
[----:B-1----:R-:W1:Y:S01]  /*f4a0*/  S2R R221, SR_TID.X ;  /* 0x0000000000dd7919 */ /* 0x002e620000002100 */
[----:B------:R-:W-:Y:S01]  /*f4b0*/  LOP3.LUT R217, R217, 0x70, RZ, 0xc0, !PT ;  /* 0x00000070d9d97812 */ /* 0x000fe200078ec0ff */
[----:B------:R-:W-:Y:S01]  /*f4c0*/  BAR.SYNC.DEFER_BLOCKING 0x0 ;  /* 0x0000000000007b1d */ /* 0x000fe20000010000 */
[----:B------:R-:W-:Y:S02]  /*f4d0*/  ISETP.LT.AND P4, PT, R158, UR4, !P0 ;  /* 0x000000049e007c0c */ /* 0x000fe4000c781270 */
[----:B------:R-:W-:-:S05]  /*f4e0*/  ISETP.LT.AND P3, PT, R208, UR5, !P0 ;  /* 0x00000005d0007c0c */ /* 0x000fca000c761270 */
[----:B------:R-:W3:Y:S01]  /*f4f0*/  LDC R208, c[0x0][0x248] ;  /* 0x00009200ffd07b82 */ /* 0x000ee20000000800 */
[----:B------:R-:W-:Y:S01]  /*f500*/  ULDC UR4, c[0x0][0x244] ;  /* 0x0000910000047ab9 */ /* 0x000fe20000000800 */
[----:B--2---:R-:W-:Y:S01]  /*f510*/  ISETP.LT.AND P2, PT, R2, R5, !P0 ;  /* 0x000000050200720c */ /* 0x004fe20004741270 */
[----:B------:R-:W-:-:S05]  /*f520*/  IMAD.IADD R5, R217, 0x1, R215 ;  /* 0x00000001d9057824 */ /* 0x000fca00078e02d7 */
[----:B------:R-:W-:Y:S01]  /*f530*/  STSM.16.M88.4 [R5], R24 ;  /* 0x0000001805007844 */ /* 0x000fe20000000200 */
[----:B-1----:R-:W-:-:S04]  /*f540*/  LOP3.LUT R215, R221, 0x7f, RZ, 0xc0, !PT ;  /* 0x0000007fddd77812 */ /* 0x002fc800078ec0ff */
[----:B------:R-:W-:Y:S01]  /*f550*/  LEA R158, R215, UR7, 0x4 ;  /* 0x00000007d79e7c11 */ /* 0x000fe2000f8e20ff */
[----:B------:R-:W-:Y:S01]  /*f560*/  BAR.SYNC.DEFER_BLOCKING 0x0 ;  /* 0x0000000000007b1d */ /* 0x000fe20000010000 */
[----:B------:R-:W-:Y:S02]  /*f570*/  IMAD R217, R250, UR4, RZ ;  /* 0x00000004fad97c24 */ /* 0x000fe4000f8e02ff */
[----:B---3--:R-:W-:-:S03]  /*f580*/  IMAD R221, R2, R208, RZ ;  /* 0x000000d002dd7224 */ /* 0x008fc600078e02ff */
[----:B------:R-:W-:Y:S01]  /*f590*/  ULDC.64 UR6, c[0x0][0x220] ;  /* 0x0000880000067ab9 */ /* 0x000fe20000000a00 */
[----:B------:R-:W-:Y:S01]  /*f5a0*/  ULDC UR4, c[0x0][0x22c] ;  /* 0x00008b0000047ab9 */ /* 0x000fe20000000800 */
[----:B------:R-:W1:Y:S01]  /*f5b0*/  LDS.128 R24, [R158] ;  /* 0x000000009e187984 */ /* 0x000e620000000c00 */
[----:B------:R-:W-:Y:S06]  /*f5c0*/  BAR.SYNC.DEFER_BLOCKING 0x0 ;  /* 0x0000000000007b1d */ /* 0x000fec0000010000 */
[----:B------:R-:W-:Y:S02]  /*f5d0*/  STSM.16.M88.4 [R5], R28 ;  /* 0x0000001c05007844 */ /* 0x000fe40000000200 */
[----:B------:R-:W-:Y:S06]  /*f5e0*/  BAR.SYNC.DEFER_BLOCKING 0x0 ;  /* 0x0000000000007b1d */ /* 0x000fec0000010000 */
[----:B------:R-:W2:Y:S02]  /*f5f0*/  LDS.128 R28, [R158] ;  /* 0x000000009e1c7984 */ /* 0x000ea40000000c00 */
[----:B------:R-:W-:Y:S06]  /*f600*/  BAR.SYNC.DEFER_BLOCKING 0x0 ;  /* 0x0000000000007b1d */ /* 0x000fec0000010000 */
[----:B------:R-:W-:Y:S02]  /*f610*/  STSM.16.M88.4 [R5], R32 ;  /* 0x0000002005007844 */ /* 0x000fe40000000200 */
[----:B------:R-:W-:Y:S06]  /*f620*/  BAR.SYNC.DEFER_BLOCKING 0x0 ;  /* 0x0000000000007b1d */ /* 0x000fec0000010000 */
[----:B------:R-:W3:Y:S02]  /*f630*/  LDS.128 R32, [R158] ;  /* 0x000000009e207984 */ /* 0x000ee40000000c00 */
[----:B------:R-:W-:Y:S06]  /*f640*/  BAR.SYNC.DEFER_BLOCKING 0x0 ;  /* 0x0000000000007b1d */ /* 0x000fec0000010000 */
[----:B------:R-:W-:Y:S02]  /*f650*/  STSM.16.M88.4 [R5], R36 ;  /* 0x0000002405007844 */ /* 0x000fe40000000200 */
[----:B------:R-:W-:Y:S06]  /*f660*/  BAR.SYNC.DEFER_BLOCKING 0x0 ;  /* 0x0000000000007b1d */ /* 0x000fec0000010000 */
[----:B------:R-:W4:Y:S02]  /*f670*/  LDS.128 R36, [R158] ;  /* 0x000000009e247984 */ /* 0x000f240000000c00 */
        /* <DEDUP_REMOVED lines=108> */
[----:B------:R-:W-:Y:S01]  /*fd40*/  BAR.SYNC.DEFER_BLOCKING 0x0 ;  /* 0x0000000000007b1d */ /* 0x000fe20000010000 */
[----:B------:R-:W-:Y:S01]  /*fd50*/  LEA R215, P1, R217, UR6, 0x2 ;  /* 0x00000006d9d77c11 */ /* 0x000fe2000f8210ff */
[----:B------:R-:W-:-:S03]  /*fd60*/  IMAD R250, R3, R208, RZ ;  /* 0x000000d003fa7224 */ /* 0x000fc600078e02ff */
[----:B------:R-:W-:Y:S02]  /*fd70*/  LEA.HI.X.SX32 R217, R217, UR7, 0x2, P1 ;  /* 0x00000007d9d97c11 */ /* 0x000fe400088f16ff */
[----:B------:R-:W-:Y:S01]  /*fd80*/  LEA R2, P1, R221, R215, 0x2 ;  /* 0x000000d7dd027211 */ /* 0x000fe200078210ff */
[----:B------:R1:W-:Y:S01]  /*fd90*/  STSM.16.M88.4 [R5], R148 ;  /* 0x0000009405007844 */ /* 0x0003e20000000200 */
[----:B------:R-:W-:Y:S01]  /*fda0*/  BAR.SYNC.DEFER_BLOCKING 0x0 ;  /* 0x0000000000007b1d */ /* 0x000fe20000010000 */
[----:B------:R-:W-:Y:S02]  /*fdb0*/  ISETP.LT.AND P6, PT, R3, UR4, !P0 ;  /* 0x0000000403007c0c */ /* 0x000fe4000c7c1270 */
[----:B------:R-:W-:-:S03]  /*fdc0*/  LEA.HI.X.SX32 R3, R221, R217, 0x2, P1 ;  /* 0x000000d9dd037211 */ /* 0x000fc600008f16ff */
[----:B------:R-:W-:Y:S02]  /*fdd0*/  ULDC UR4, c[0x0][0x22c] ;  /* 0x00008b0000047ab9 */ /* 0x000fe40000000800 */
[C---:B------:R-:W-:Y:S01]  /*fde0*/  ISETP.LT.AND P1, PT, R155.reuse, UR4, !P0 ;  /* 0x000000049b007c0c */ /* 0x040fe2000c721270 */
[----:B------:R-:W-:Y:S01]  /*fdf0*/  IMAD R155, R155, R208, RZ ;  /* 0x000000d09b9b7224 */ /* 0x000fe200078e02ff */
[----:B------:R-:W-:Y:S01]  /*fe00*/  ULDC UR4, c[0x0][0x22c] ;  /* 0x00008b0000047ab9 */ /* 0x000fe20000000800 */
[----:B-1----:R-:W-:-:S04]  /*fe10*/  LEA R148, P5, R250, R215, 0x2 ;  /* 0x000000d7fa947211 */ /* 0x002fc800078a10ff */
[----:B------:R-:W-:Y:S02]  /*fe20*/  LEA.HI.X.SX32 R149, R250, R217, 0x2, P5 ;  /* 0x000000d9fa957211 */ /* 0x000fe400028f16ff */
[C---:B------:R-:W-:Y:S01]  /*fe30*/  ISETP.LT.AND P5, PT, R157.reuse, UR4, !P0 ;  /* 0x000000049d007c0c */ /* 0x040fe2000c7a1270 */
[----:B------:R-:W-:Y:S01]  /*fe40*/  IMAD R157, R157, R208, RZ ;  /* 0x000000d09d9d7224 */ /* 0x000fe200078e02ff */
[----:B------:R-:W-:Y:S01]  /*fe50*/  ULDC UR4, c[0x0][0x22c] ;  /* 0x00008b0000047ab9 */ /* 0x000fe20000000800 */
[----:B------:R-:W4:Y:S04]  /*fe60*/  LDL.LU R250, [R1] ;  /* 0x0000000001fa7983 */ /* 0x000f280000300800 */
[----:B------:R1:W-:Y:S04]  /*fe70*/  @P2 STG.E desc[UR16][R2.64], R24 ;  /* 0x0000001802002986 */ /* 0x0003e8000c101910 */
[----:B------:R2:W-:Y:S01]  /*fe80*/  @P6 STG.E desc[UR16][R148.64], R25 ;  /* 0x0000001994006986 */ /* 0x0005e2000c101910 */
[----:B-1----:R-:W-:-:S02]  /*fe90*/  LEA R2, P2, R155, R215, 0x2 ;  /* 0x000000d79b027211 */ /* 0x002fc400078410ff */
[----:B------:R-:W-:Y:S02]  /*fea0*/  LEA R24, P6, R157, R215, 0x2 ;  /* 0x000000d79d187211 */ /* 0x000fe400078c10ff */
[-C--:B------:R-:W-:Y:S02]  /*feb0*/  LEA.HI.X.SX32 R3, R155, R217.reuse, 0x2, P2 ;  /* 0x000000d99b037211 */ /* 0x080fe400010f16ff */
[C---:B------:R-:W-:Y:S01]  /*fec0*/  ISETP.LT.AND P2, PT, R156.reuse, UR4, !P0 ;  /* 0x000000049c007c0c */ /* 0x040fe2000c741270 */
[-C--:B------:R-:W-:Y:S01]  /*fed0*/  IMAD R156, R156, R208.reuse, RZ ;  /* 0x000000d09c9c7224 */ /* 0x080fe200078e02ff */
[----:B------:R-:W-:Y:S01]  /*fee0*/  ULDC UR4, c[0x0][0x22c] ;  /* 0x00008b0000047ab9 */ /* 0x000fe20000000800 */
[----:B--2---:R-:W-:Y:S01]  /*fef0*/  LEA.HI.X.SX32 R25, R157, R217, 0x2, P6 ;  /* 0x000000d99d197211 */ /* 0x004fe200030f16ff */
[----:B------:R1:W-:Y:S01]  /*ff00*/  @P1 STG.E desc[UR16][R2.64], R26 ;  /* 0x0000001a02001986 */ /* 0x0003e2000c101910 */
[C---:B------:R-:W-:Y:S01]  /*ff10*/  ISETP.LT.AND P6, PT, R154.reuse, UR4, !P0 ;  /* 0x000000049a007c0c */ /* 0x040fe2000c7c1270 */
[-C--:B------:R-:W-:Y:S01]  /*ff20*/  IMAD R154, R154, R208.reuse, RZ ;  /* 0x000000d09a9a7224 */ /* 0x080fe200078e02ff */
[----:B------:R-:W-:Y:S01]  /*ff30*/  ULDC UR4, c[0x0][0x22c] ;  /* 0x00008b0000047ab9 */ /* 0x000fe20000000800 */
[----:B------:R2:W-:Y:S04]  /*ff40*/  @P5 STG.E desc[UR16][R24.64], R27 ;  /* 0x0000001b18005986 */ /* 0x0005e8000c101910 */
[----:B------:R-:W4:Y:S01]  /*ff50*/  LDL.LU R155, [R1+0x8] ;  /* 0x00000800019b7983 */ /* 0x000f220000300800 */
[----:B-1----:R-:W-:Y:S01]  /*ff60*/  LEA R2, P1, R156, R215, 0x2 ;  /* 0x000000d79c027211 */ /* 0x002fe200078210ff */
[----:B------:R-:W-:-:S02]  /*ff70*/  IMAD R26, R23, R208, RZ ;  /* 0x000000d0171a7224 */ /* 0x000fc400078e02ff */
[----:B------:R-:W4:Y:S01]  /*ff80*/  LDL.LU R157, [R1+0x10] ;  /* 0x00001000019d7983 */ /* 0x000f220000300800 */
[----:B------:R-:W-:Y:S02]  /*ff90*/  LEA.HI.X.SX32 R3, R156, R217, 0x2, P1 ;  /* 0x000000d99c037211 */ /* 0x000fe400008f16ff */
[C---:B------:R-:W-:Y:S01]  /*ffa0*/  ISETP.LT.AND P1, PT, R153.reuse, UR4, !P0 ;  /* 0x0000000499007c0c */ /* 0x040fe2000c721270 */
[-C--:B------:R-:W-:Y:S01]  /*ffb0*/  IMAD R153, R153, R208.reuse, RZ ;  /* 0x000000d099997224 */ /* 0x080fe200078e02ff */
[C---:B--2---:R-:W-:Y:S01]  /*ffc0*/  LEA R24, P5, R154.reuse, R215, 0x2 ;  /* 0x000000d79a187211 */ /* 0x044fe200078a10ff */
[----:B------:R-:W-:Y:S01]  /*ffd0*/  ULDC UR4, c[0x0][0x22c] ;  /* 0x00008b0000047ab9 */ /* 0x000fe20000000800 */
[----:B------:R1:W-:Y:S02]  /*ffe0*/  @P2 STG.E desc[UR16][R2.64], R28 ;  /* 0x0000001c02002986 */ /* 0x0003e4000c101910 */
[----:B------:R-:W-:Y:S02]  /*fff0*/  LEA.HI.X.SX32 R25, R154, R217, 0x2, P5 ;  /* 0x000000d99a197211 */ /* 0x000fe400028f16ff */
        /* <DEDUP_REMOVED lines=9> */
[----:B------:R-:W-:Y:S01]  /*10090*/  ISETP.LT.AND P2, PT, R23, UR4, !P0 ;  /* 0x0000000417007c0c */ /* 0x000fe2000c741270 */
[----:B------:R-:W-:Y:S01]  /*100a0*/  ULDC UR4, c[0x0][0x22c] ;  /* 0x00008b0000047ab9 */ /* 0x000fe20000000800 */
[C---:B--2---:R-:W-:Y:S01]  /*100b0*/  LEA R24, P6, R152.reuse, R215, 0x2 ;  /* 0x000000d798187211 */ /* 0x044fe200078c10ff */
[----:B------:R1:W-:Y:S03]  /*100c0*/  @P1 STG.E desc[UR16][R2.64], R30 ;  /* 0x0000001e02001986 */ /* 0x0003e6000c101910 */
[----:B------:R-:W-:Y:S02]  /*100d0*/  LEA.HI.X.SX32 R25, R152, R217, 0x2, P6 ;  /* 0x000000d998197211 */ /* 0x000fe400030f16ff */
[----:B------:R-:W-:Y:S01]  /*100e0*/  ISETP.LT.AND P6, PT, R22, UR4, !P0 ;  /* 0x0000000416007c0c */ /* 0x000fe2000c7c1270 */
[----:B------:R-:W-:Y:S01]  /*100f0*/  ULDC UR4, c[0x0][0x22c] ;  /* 0x00008b0000047ab9 */ /* 0x000fe20000000800 */
[-C--:B-1----:R-:W-:Y:S01]  /*10100*/  LEA R2, P1, R26, R215.reuse, 0x2 ;  /* 0x000000d71a027211 */ /* 0x082fe200078210ff */
[----:B------:R1:W-:Y:S01]  /*10110*/  @P5 STG.E desc[UR16][R24.64], R31 ;  /* 0x0000001f18005986 */ /* 0x0003e2000c101910 */
[----:B------:R-:W-:-:S02]  /*10120*/  LEA R22, P5, R28, R215, 0x2 ;  /* 0x000000d71c167211 */ /* 0x000fc400078a10ff */
[-C--:B------:R-:W-:Y:S01]  /*10130*/  LEA.HI.X.SX32 R3, R26, R217.reuse, 0x2, P1 ;  /* 0x000000d91a037211 */ /* 0x080fe200008f16ff */
[CC--:B------:R-:W-:Y:S01]  /*10140*/  IMAD R26, R21.reuse, R208.reuse, RZ ;  /* 0x000000d0151a7224 */ /* 0x0c0fe200078e02ff */
[----:B------:R-:W-:Y:S01]  /*10150*/  ISETP.LT.AND P1, PT, R21, UR4, !P0 ;  /* 0x0000000415007c0c */ /* 0x000fe2000c721270 */
[----:B------:R-:W-:Y:S01]  /*10160*/  ULDC UR4, c[0x0][0x22c] ;  /* 0x00008b0000047ab9 */ /* 0x000fe20000000800 */
[----:B------:R-:W-:Y:S01]  /*10170*/  LEA.HI.X.SX32 R23, R28, R217, 0x2, P5 ;  /* 0x000000d91c177211 */ /* 0x000fe200028f16ff */
[----:B---3--:R2:W-:Y:S01]  /*10180*/  @P2 STG.E desc[UR16][R2.64], R32 ;  /* 0x0000002002002986 */ /* 0x0085e2000c101910 */
[CC--:B------:R-:W-:Y:S01]  /*10190*/  IMAD R28, R20.reuse, R208.reuse, RZ ;  /* 0x000000d0141c7224 */ /* 0x0c0fe200078e02ff */
[----:B------:R-:W-:Y:S01]  /*101a0*/  ISETP.LT.AND P5, PT, R20, UR4, !P0 ;  /* 0x0000000414007c0c */ /* 0x000fe2000c7a1270 */
[----:B------:R-:W-:Y:S01]  /*101b0*/  ULDC UR4, c[0x0][0x22c] ;  /* 0x00008b0000047ab9 */ /* 0x000fe20000000800 */
[----:B------:R3:W-:Y:S01]  /*101c0*/  @P6 STG.E desc[UR16][R22.64], R33 ;  /* 0x0000002116006986 */ /* 0x0007e2000c101910 */
[----:B-1----:R-:W-:Y:S01]  /*101d0*/  IMAD R24, R19, R208, RZ ;  /* 0x000000d013187224 */ /* 0x002fe200078e02ff */
[----:B------:R-:W-:-:S02]  /*101e0*/  LEA R20, P6, R28, R215, 0x2 ;  /* 0x000000d71c147211 */ /* 0x000fc400078c10ff */
[----:B--2---:R-:W-:-:S04]  /*101f0*/  LEA R2, P2, R26, R215, 0x2 ;  /* 0x000000d71a027211 */ /* 0x004fc800078410ff */
[-C--:B------:R-:W-:Y:S02]  /*10200*/  LEA.HI.X.SX32 R3, R26, R217.reuse, 0x2, P2 ;  /* 0x000000d91a037211 */ /* 0x080fe400010f16ff */
[----:B------:R-:W-:Y:S01]  /*10210*/  ISETP.LT.AND P2, PT, R19, UR4, !P0 ;  /* 0x0000000413007c0c */ /* 0x000fe2000c741270 */
[----:B------:R-:W-:Y:S01]  /*10220*/  ULDC UR4, c[0x0][0x22c] ;  /* 0x00008b0000047ab9 */ /* 0x000fe20000000800 */
[----:B------:R-:W-:Y:S01]  /*10230*/  LEA.HI.X.SX32 R21, R28, R217, 0x2, P6 ;  /* 0x000000d91c157211 */ /* 0x000fe200030f16ff */
[----:B------:R1:W-:Y:S01]  /*10240*/  @P1 STG.E desc[UR16][R2.64], R34 ;  /* 0x0000002202001986 */ /* 0x0003e2000c101910 */
[CC--:B------:R-:W-:Y:S01]  /*10250*/  IMAD R26, R18.reuse, R208.reuse, RZ ;  /* 0x000000d0121a7224 */ /* 0x0c0fe200078e02ff */
[----:B------:R-:W-:Y:S01]  /*10260*/  ISETP.LT.AND P6, PT, R18, UR4, !P0 ;  /* 0x0000000412007c0c */ /* 0x000fe2000c7c1270 */
[----:B------:R-:W-:Y:S01]  /*10270*/  ULDC UR4, c[0x0][0x22c] ;  /* 0x00008b0000047ab9 */ /* 0x000fe20000000800 */
[----:B------:R2:W-:Y:S01]  /*10280*/  @P5 STG.E desc[UR16][R20.64], R35 ;  /* 0x0000002314005986 */ /* 0x0005e2000c101910 */
[----:B---3--:R-:W-:Y:S01]  /*10290*/  IMAD R22, R17, R208, RZ ;  /* 0x000000d011167224 */ /* 0x008fe200078e02ff */
[----:B------:R-:W-:-:S02]  /*102a0*/  LEA R18, P5, R26, R215, 0x2 ;  /* 0x000000d71a127211 */ /* 0x000fc400078a10ff */
[----:B-1----:R-:W-:-:S04]  /*102b0*/  LEA R2, P1, R24, R215, 0x2 ;  /* 0x000000d718027211 */ /* 0x002fc800078210ff */
[-C--:B------:R-:W-:Y:S02]  /*102c0*/  LEA.HI.X.SX32 R3, R24, R217.reuse, 0x2, P1 ;  /* 0x000000d918037211 */ /* 0x080fe400008f16ff */
[----:B------:R-:W-:Y:S01]  /*102d0*/  ISETP.LT.AND P1, PT, R17, UR4, !P0 ;  /* 0x0000000411007c0c */ /* 0x000fe2000c721270 */
[----:B------:R-:W-:Y:S01]  /*102e0*/  ULDC UR4, c[0x0][0x22c] ;  /* 0x00008b0000047ab9 */ /* 0x000fe20000000800 */
[----:B------:R-:W-:Y:S01]  /*102f0*/  LEA.HI.X.SX32 R19, R26, R217, 0x2, P5 ;  /* 0x000000d91a137211 */ /* 0x000fe200028f16ff */
[----:B----4-:R1:W-:Y:S01]  /*10300*/  @P2 STG.E desc[UR16][R2.64], R36 ;  /* 0x0000002402002986 */ /* 0x0103e2000c101910 */
[C---:B------:R-:W-:Y:S01]  /*10310*/  IMAD R24, R16.reuse, R208, RZ ;  /* 0x000000d010187224 */ /* 0x040fe200078e02ff */
[----:B------:R-:W-:Y:S01]  /*10320*/  ISETP.LT.AND P5, PT, R16, UR4, !P0 ;  /* 0x0000000410007c0c */ /* 0x000fe2000c7a1270 */
[----:B--2---:R-:W-:Y:S01]  /*10330*/  IMAD R20, R208, 0x20, R221 ;  /* 0x00000020d0147824 */ /* 0x004fe200078e02dd */
[----:B------:R2:W-:Y:S01]  /*10340*/  @P6 STG.E desc[UR16][R18.64], R37 ;  /* 0x0000002512006986 */ /* 0x0005e2000c101910 */
[----:B------:R-:W-:Y:S01]  /*10350*/  ULDC UR4, c[0x0][0x22c] ;  /* 0x00008b0000047ab9 */ /* 0x000fe20000000800 */
[----:B------:R-:W-:-:S02]  /*10360*/  LEA R16, P6, R24, R215, 0x2 ;  /* 0x000000d718107211 */ /* 0x000fc400078c10ff */
[----:B-1----:R-:W-:-:S04]  /*10370*/  LEA R2, P2, R22, R215, 0x2 ;  /* 0x000000d716027211 */ /* 0x002fc800078410ff */
[-C--:B------:R-:W-:Y:S01]  /*10380*/  LEA.HI.X.SX32 R3, R22, R217.reuse, 0x2, P2 ;  /* 0x000000d916037211 */ /* 0x080fe200010f16ff */
[----:B------:R-:W-:Y:S01]  /*10390*/  IMAD R22, R208, 0x2, R20 ;  /* 0x00000002d0167824 */ /* 0x000fe200078e0214 */
[----:B------:R-:W-:-:S03]  /*103a0*/  LEA.HI.X.SX32 R17, R24, R217, 0x2, P6 ;  /* 0x000000d918117211 */ /* 0x000fc600030f16ff */
[----:B------:R1:W-:Y:S01]  /*103b0*/  @P1 STG.E desc[UR16][R2.64], R38 ;  /* 0x0000002602001986 */ /* 0x0003e2000c101910 */
[----:B------:R-:W-:Y:S01]  /*103c0*/  ISETP.LT.AND P2, PT, R15, UR4, !P0 ;  /* 0x000000040f007c0c */ /* 0x000fe2000c741270 */
[----:B------:R-:W-:Y:S01]  /*103d0*/  ULDC UR4, c[0x0][0x22c] ;  /* 0x00008b0000047ab9 */ /* 0x000fe20000000800 */
[----:B--2---:R-:W-:Y:S01]  /*103e0*/  IMAD R18, R208, 0x2, R22 ;  /* 0x00000002d0127824 */ /* 0x004fe200078e0216 */
[----:B------:R-:W-:Y:S01]  /*103f0*/  ISETP.LT.AND P6, PT, R14, UR4, !P0 ;  /* 0x000000040e007c0c */ /* 0x000fe2000c7c1270 */
[----:B------:R2:W-:Y:S01]  /*10400*/  @P5 STG.E desc[UR16][R16.64], R39 ;  /* 0x0000002710005986 */ /* 0x0005e2000c101910 */
[-C--:B------:R-:W-:Y:S01]  /*10410*/  LEA R14, P5, R22, R215.reuse, 0x2 ;  /* 0x000000d7160e7211 */ /* 0x080fe200078a10ff */
[----:B------:R-:W-:Y:S01]  /*10420*/  ULDC UR4, c[0x0][0x22c] ;  /* 0x00008b0000047ab9 */ /* 0x000fe20000000800 */
        /* <DEDUP_REMOVED lines=54> */
[----:B--2---:R-:W-:Y:S01]  /*10790*/  IMAD R8, R208, 0x2, R12 ;  /* 0x00000002d0087824 */ /* 0x004fe200078e020c */
[----:B------:R-:W-:Y:S01]  /*107a0*/  ULDC UR4, c[0x0][0x22c] ;  /* 0x00008b0000047ab9 */ /* 0x000fe20000000800 */
[----:B------:R2:W-:Y:S01]  /*107b0*/  @P6 STG.E desc[UR16][R6.64], R49 ;  /* 0x0000003106006986 */ /* 0x0005e2000c101910 */
[-C--:B------:R-:W-:Y:S02]  /*107c0*/  LEA R4, P6, R12, R215.reuse, 0x2 ;  /* 0x000000d70c047211 */ /* 0x080fe400078c10ff */
        /* <DEDUP_REMOVED lines=8> */
[----:B------:R2:W-:Y:S01]  /*10850*/  @P5 STG.E desc[UR16][R4.64], R51 ;  /* 0x0000003304005986 */ /* 0x0005e2000c101910 */
[----:B------:R-:W-:Y:S01]  /*10860*/  ISETP.LT.AND P2, PT, R160, UR4, !P0 ;  /* 0x00000004a0007c0c */ /* 0x000fe2000c741270 */
[----:B------:R-:W-:Y:S01]  /*10870*/  ULDC UR4, c[0x0][0x22c] ;  /* 0x00008b0000047ab9 */ /* 0x000fe20000000800 */
[----:B-1----:R-:W-:-:S04]  /*10880*/  LEA R2, P1, R8, R215, 0x2 ;  /* 0x000000d708027211 */ /* 0x002fc800078210ff */
[----:B------:R-:W-:Y:S02]  /*10890*/  LEA.HI.X.SX32 R3, R8, R217, 0x2, P1 ;  /* 0x000000d908037211 */ /* 0x000fe400008f16ff */
[----:B--2---:R-:W-:Y:S01]  /*108a0*/  LEA R4, P5, R10, R215, 0x2 ;  /* 0x000000d70a047211 */ /* 0x004fe200078a10ff */
[----:B------:R-:W-:Y:S02]  /*108b0*/  IMAD R8, R208, 0x2, R6 ;  /* 0x00000002d0087824 */ /* 0x000fe400078e0206 */
[----:B------:R1:W-:Y:S01]  /*108c0*/  @P4 STG.E desc[UR16][R2.64], R52 ;  /* 0x0000003402004986 */ /* 0x0003e2000c101910 */
[----:B------:R-:W-:Y:S02]  /*108d0*/  LEA.HI.X.SX32 R5, R10, R217, 0x2, P5 ;  /* 0x000000d90a057211 */ /* 0x000fe400028f16ff */
[----:B------:R-:W-:Y:S01]  /*108e0*/  ISETP.LT.AND P6, PT, R161, UR4, !P0 ;  /* 0x00000004a1007c0c */ /* 0x000fe2000c7c1270 */
[----:B------:R-:W-:Y:S02]  /*108f0*/  ULDC UR4, c[0x0][0x22c] ;  /* 0x00008b0000047ab9 */ /* 0x000fe40000000800 */
[----:B------:R2:W-:Y:S01]  /*10900*/  @P3 STG.E desc[UR16][R4.64], R53 ;  /* 0x0000003504003986 */ /* 0x0005e2000c101910 */
[----:B-1----:R-:W-:-:S02]  /*10910*/  LEA R2, P4, R6, R215, 0x2 ;  /* 0x000000d706027211 */ /* 0x002fc400078810ff */
[----:B------:R-:W-:Y:S01]  /*10920*/  ISETP.LT.AND P1, PT, R162, UR4, !P0 ;  /* 0x00000004a2007c0c */ /* 0x000fe2000c721270 */
[----:B------:R-:W-:Y:S01]  /*10930*/  ULDC UR4, c[0x0][0x22c] ;  /* 0x00008b0000047ab9 */ /* 0x000fe20000000800 */
[----:B------:R-:W-:Y:S01]  /*10940*/  LEA.HI.X.SX32 R3, R6, R217, 0x2, P4 ;  /* 0x000000d906037211 */ /* 0x000fe200020f16ff */
[----:B------:R-:W-:Y:S01]  /*10950*/  IMAD R6, R208, 0x2, R8 ;  /* 0x00000002d0067824 */ /* 0x000fe200078e0208 */
[----:B--2---:R-:W-:-:S03]  /*10960*/  LEA R4, P3, R8, R215, 0x2 ;  /* 0x000000d708047211 */ /* 0x004fc600078610ff */
[----:B------:R1:W-:Y:S01]  /*10970*/  @P2 STG.E desc[UR16][R2.64], R54 ;  /* 0x0000003602002986 */ /* 0x0003e2000c101910 */
[----:B------:R-:W-:Y:S01]  /*10980*/  LEA.HI.X.SX32 R5, R8, R217, 0x2, P3 ;  /* 0x000000d908057211 */ /* 0x000fe200018f16ff */
[----:B------:R-:W-:Y:S01]  /*10990*/  IMAD R8, R208, 0x2, R6 ;  /* 0x00000002d0087824 */ /* 0x000fe200078e0206 */
[----:B------:R-:W-:Y:S01]  /*109a0*/  ISETP.LT.AND P5, PT, R163, UR4, !P0 ;  /* 0x00000004a3007c0c */ /* 0x000fe2000c7a1270 */
[----:B------:R-:W-:Y:S02]  /*109b0*/  ULDC UR4, c[0x0][0x22c] ;  /* 0x00008b0000047ab9 */ /* 0x000fe40000000800 */
[----:B------:R2:W-:Y:S01]  /*109c0*/  @P6 STG.E desc[UR16][R4.64], R55 ;  /* 0x0000003704006986 */ /* 0x0005e2000c101910 */
[----:B-1----:R-:W-:Y:S02]  /*109d0*/  LEA R2, P2, R6, R215, 0x2 ;  /* 0x000000d706027211 */ /* 0x002fe400078410ff */
        /* <DEDUP_REMOVED lines=67> */
[C---:B------:R-:W-:Y:S01]  /*10e10*/  IMAD R8, R208.reuse, 0x2, R6 ;  /* 0x00000002d0087824 */ /* 0x040fe200078e0206 */
[----:B------:R-:W-:Y:S01]  /*10e20*/  ISETP.LT.AND P5, PT, R175, UR4, !P0 ;  /* 0x00000004af007c0c */ /* 0x000fe2000c7a1270 */
[----:B------:R-:W-:Y:S02]  /*10e30*/  ULDC UR4, c[0x0][0x22c] ;  /* 0x00008b0000047ab9 */ /* 0x000fe40000000800 */
[----:B------:R2:W-:Y:S01]  /*10e40*/  @P6 STG.E desc[UR16][R4.64], R67 ;  /* 0x0000004304006986 */ /* 0x0005e2000c101910 */
[----:B------:R-:W-:Y:S01]  /*10e50*/  IMAD R10, R208, 0x2, R8 ;  /* 0x00000002d00a7824 */ /* 0x000fe200078e0208 */
[----:B-1----:R-:W-:Y:S02]  /*10e60*/  LEA R2, P2, R6, R215, 0x2 ;  /* 0x000000d706027211 */ /* 0x002fe400078410ff */
[----:B------:R-:W-:Y:S01]  /*10e70*/  ISETP.LT.AND P4, PT, R176, UR4, !P0 ;  /* 0x00000004b0007c0c */ /* 0x000fe2000c781270 */
[----:B------:R-:W-:Y:S01]  /*10e80*/  ULDC UR4, c[0x0][0x22c] ;  /* 0x00008b0000047ab9 */ /* 0x000fe20000000800 */
[----:B------:R-:W-:-:S02]  /*10e90*/  LEA.HI.X.SX32 R3, R6, R217, 0x2, P2 ;  /* 0x000000d906037211 */ /* 0x000fc400010f16ff */
[----:B--2---:R-:W-:Y:S01]  /*10ea0*/  LEA R4, P6, R8, R215, 0x2 ;  /* 0x000000d708047211 */ /* 0x004fe200078c10ff */
[----:B------:R-:W-:Y:S02]  /*10eb0*/  IMAD R12, R208, 0x2, R10 ;  /* 0x00000002d00c7824 */ /* 0x000fe400078e020a */
[----:B------:R1:W-:Y:S01]  /*10ec0*/  @P1 STG.E desc[UR16][R2.64], R68 ;  /* 0x0000004402001986 */ /* 0x0003e2000c101910 */
[----:B------:R-:W-:Y:S02]  /*10ed0*/  LEA.HI.X.SX32 R5, R8, R217, 0x2, P6 ;  /* 0x000000d908057211 */ /* 0x000fe400030f16ff */
[C---:B------:R-:W-:Y:S02]  /*10ee0*/  LEA R6, P1, R10.reuse, R215, 0x2 ;  /* 0x000000d70a067211 */ /* 0x040fe400078210ff */
[----:B------:R-:W-:Y:S01]  /*10ef0*/  ISETP.LT.AND P3, PT, R177, UR4, !P0 ;  /* 0x00000004b1007c0c */ /* 0x000fe2000c761270 */
[----:B------:R-:W-:Y:S01]  /*10f00*/  ULDC UR4, c[0x0][0x22c] ;  /* 0x00008b0000047ab9 */ /* 0x000fe20000000800 */
[----:B------:R-:W-:Y:S01]  /*10f10*/  LEA.HI.X.SX32 R7, R10, R217, 0x2, P1 ;  /* 0x000000d90a077211 */ /* 0x000fe200008f16ff */
[----:B------:R2:W-:Y:S01]  /*10f20*/  @P5 STG.E desc[UR16][R4.64], R69 ;  /* 0x0000004504005986 */ /* 0x0005e2000c101910 */
[----:B------:R-:W-:Y:S01]  /*10f30*/  IMAD R10, R208, 0x2, R12 ;  /* 0x00000002d00a7824 */ /* 0x000fe200078e020c */
[----:B------:R-:W-:Y:S01]  /*10f40*/  ISETP.LT.AND P2, PT, R178, UR4, !P0 ;  /* 0x00000004b2007c0c */ /* 0x000fe2000c741270 */
[----:B------:R-:W-:Y:S01]  /*10f50*/  ULDC UR4, c[0x0][0x22c] ;  /* 0x00008b0000047ab9 */ /* 0x000fe20000000800 */
[-C--:B------:R-:W-:Y:S01]  /*10f60*/  LEA R8, P5, R12, R215.reuse, 0x2 ;  /* 0x000000d70c087211 */ /* 0x080fe200078a10ff */
[----:B------:R3:W-:Y:S01]  /*10f70*/  @P4 STG.E desc[UR16][R6.64], R70 ;  /* 0x0000004606004986 */ /* 0x0007e2000c101910 */
[----:B-1----:R-:W-:-:S02]  /*10f80*/  LEA R2, P4, R10, R215, 0x2 ;  /* 0x000000d70a027211 */ /* 0x002fc400078810ff */
[-C--:B------:R-:W-:Y:S01]  /*10f90*/  LEA.HI.X.SX32 R9, R12, R217.reuse, 0x2, P5 ;  /* 0x000000d90c097211 */ /* 0x080fe200028f16ff */
[----:B------:R-:W-:Y:S01]  /*10fa0*/  IMAD R12, R208, 0x2, R10 ;  /* 0x00000002d00c7824 */ /* 0x000fe200078e020a */
[----:B------:R-:W-:Y:S01]  /*10fb0*/  ISETP.LT.AND P6, PT, R179, UR4, !P0 ;  /* 0x00000004b3007c0c */ /* 0x000fe2000c7c1270 */
[----:B------:R-:W-:Y:S01]  /*10fc0*/  ULDC UR4, c[0x0][0x22c] ;  /* 0x00008b0000047ab9 */ /* 0x000fe20000000800 */
[----:B------:R-:W-:Y:S01]  /*10fd0*/  LEA.HI.X.SX32 R3, R10, R217, 0x2, P4 ;  /* 0x000000d90a037211 */ /* 0x000fe200020f16ff */
[----:B------:R1:W-:Y:S01]  /*10fe0*/  @P3 STG.E desc[UR16][R8.64], R71 ;  /* 0x0000004708003986 */ /* 0x0003e2000c101910 */
[----:B------:R-:W-:Y:S01]  /*10ff0*/  IMAD R10, R208, 0x2, R12 ;  /* 0x00000002d00a7824 */ /* 0x000fe200078e020c */
[----:B------:R-:W-:Y:S01]  /*11000*/  ISETP.LT.AND P1, PT, R180, UR4, !P0 ;  /* 0x00000004b4007c0c */ /* 0x000fe2000c721270 */
[----:B------:R-:W-:Y:S01]  /*11010*/  ULDC UR4, c[0x0][0x22c] ;  /* 0x00008b0000047ab9 */ /* 0x000fe20000000800 */
[-C--:B--2---:R-:W-:Y:S01]  /*11020*/  LEA R4, P3, R12, R215.reuse, 0x2 ;  /* 0x000000d70c047211 */ /* 0x084fe200078610ff */
[----:B------:R2:W-:Y:S01]  /*11030*/  @P2 STG.E desc[UR16][R2.64], R72 ;  /* 0x0000004802002986 */ /* 0x0005e2000c101910 */
[----:B---3--:R-:W-:-:S02]  /*11040*/  LEA R6, P2, R10, R215, 0x2 ;  /* 0x000000d70a067211 */ /* 0x008fc400078410ff */
        /* <DEDUP_REMOVED lines=9> */
[-C--:B-1----:R-:W-:Y:S01]  /*110e0*/  LEA R8, P6, R12, R215.reuse, 0x2 ;  /* 0x000000d70c087211 */ /* 0x082fe200078c10ff */
[----:B------:R1:W-:Y:S01]  /*110f0*/  @P1 STG.E desc[UR16][R6.64], R74 ;  /* 0x0000004a06001986 */ /* 0x0003e2000c101910 */
[----:B--2---:R-:W-:-:S02]  /*11100*/  LEA R2, P1, R10, R215, 0x2 ;  /* 0x000000d70a027211 */ /* 0x004fc400078210ff */
        /* <DEDUP_REMOVED lines=9> */
[-C--:B---3--:R-:W-:Y:S01]  /*111a0*/  LEA R4, P5, R12, R215.reuse, 0x2 ;  /* 0x000000d70c047211 */ /* 0x088fe200078a10ff */
        /* <DEDUP_REMOVED lines=347> */
[C---:B-1----:R-:W-:Y:S01]  /*12760*/  LEA R8, P6, R12.reuse, R215, 0x2 ;  /* 0x000000d70c087211 */ /* 0x042fe200078c10ff */
[----:B------:R1:W-:Y:S01]  /*12770*/  @P1 STG.E desc[UR16][R6.64], R134 ;  /* 0x0000008606001986 */ /* 0x0003e2000c101910 */
[----:B------:R-:W-:Y:S01]  /*12780*/  ISETP.LT.AND P3, PT, R247, UR4, !P0 ;  /* 0x00000004f7007c0c */ /* 0x000fe2000c761270 */
[----:B------:R-:W-:Y:S01]  /*12790*/  ULDC UR4, c[0x0][0x22c] ;  /* 0x00008b0000047ab9 */ /* 0x000fe20000000800 */
[----:B------:R-:W-:Y:S01]  /*127a0*/  LEA.HI.X.SX32 R9, R12, R217, 0x2, P6 ;  /* 0x000000d90c097211 */ /* 0x000fe200030f16ff */
[----:B------:R-:W-:Y:S01]  /*127b0*/  IMAD R12, R208, 0x2, R10 ;  /* 0x00000002d00c7824 */ /* 0x000fe200078e020a */
[----:B--2---:R-:W-:-:S02]  /*127c0*/  LEA R2, P1, R10, R215, 0x2 ;  /* 0x000000d70a027211 */ /* 0x004fc400078210ff */
[----:B------:R-:W-:Y:S01]  /*127d0*/  ISETP.LT.AND P2, PT, R248, UR4, !P0 ;  /* 0x00000004f8007c0c */ /* 0x000fe2000c741270 */
[----:B------:R-:W-:Y:S01]  /*127e0*/  ULDC UR4, c[0x0][0x22c] ;  /* 0x00008b0000047ab9 */ /* 0x000fe20000000800 */
[----:B------:R-:W-:Y:S01]  /*127f0*/  LEA.HI.X.SX32 R3, R10, R217, 0x2, P1 ;  /* 0x000000d90a037211 */ /* 0x000fe200008f16ff */
[----:B------:R-:W-:Y:S01]  /*12800*/  IMAD R10, R208, 0x2, R12 ;  /* 0x00000002d00a7824 */ /* 0x000fe200078e020c */
[----:B------:R-:W-:Y:S01]  /*12810*/  ISETP.LT.AND P6, PT, R249, UR4, !P0 ;  /* 0x00000004f9007c0c */ /* 0x000fe2000c7c1270 */
[----:B------:R2:W-:Y:S01]  /*12820*/  @P5 STG.E desc[UR16][R8.64], R135 ;  /* 0x0000008708005986 */ /* 0x0005e2000c101910 */
[----:B------:R-:W-:Y:S01]  /*12830*/  ULDC UR4, c[0x0][0x22c] ;  /* 0x00008b0000047ab9 */ /* 0x000fe20000000800 */
[-C--:B---3--:R-:W-:Y:S02]  /*12840*/  LEA R4, P5, R12, R215.reuse, 0x2 ;  /* 0x000000d70c047211 */ /* 0x088fe400078a10ff */
[----:B------:R-:W-:Y:S01]  /*12850*/  ISETP.LT.AND P1, PT, R251, UR4, !P0 ;  /* 0x00000004fb007c0c */ /* 0x000fe2000c721270 */
[----:B------:R3:W-:Y:S01]  /*12860*/  @P4 STG.E desc[UR16][R2.64], R136 ;  /* 0x0000008802004986 */ /* 0x0007e2000c101910 */
[----:B------:R-:W-:Y:S01]  /*12870*/  ULDC UR4, c[0x0][0x22c] ;  /* 0x00008b0000047ab9 */ /* 0x000fe20000000800 */
[----:B-1----:R-:W-:-:S02]  /*12880*/  LEA R6, P4, R10, R215, 0x2 ;  /* 0x000000d70a067211 */ /* 0x002fc400078810ff */
[-C--:B------:R-:W-:Y:S02]  /*12890*/  LEA.HI.X.SX32 R5, R12, R217.reuse, 0x2, P5 ;  /* 0x000000d90c057211 */ /* 0x080fe400028f16ff */
[----:B------:R-:W-:Y:S01]  /*128a0*/  ISETP.LT.AND P5, PT, R252, UR4, !P0 ;  /* 0x00000004fc007c0c */ /* 0x000fe2000c7a1270 */
[----:B------:R-:W-:Y:S01]  /*128b0*/  ULDC UR4, c[0x0][0x22c] ;  /* 0x00008b0000047ab9 */ /* 0x000fe20000000800 */
[----:B------:R-:W-:Y:S02]  /*128c0*/  LEA.HI.X.SX32 R7, R10, R217, 0x2, P4 ;  /* 0x000000d90a077211 */ /* 0x000fe400020f16ff */
[----:B------:R-:W-:Y:S01]  /*128d0*/  ISETP.LT.AND P4, PT, R250, UR4, !P0 ;  /* 0x00000004fa007c0c */ /* 0x000fe2000c781270 */
[----:B------:R-:W-:Y:S01]  /*128e0*/  IMAD R12, R208, 0x2, R10 ;  /* 0x00000002d00c7824 */ /* 0x000fe200078e020a */
[----:B------:R-:W4:Y:S01]  /*128f0*/  LDL.LU R250, [R1+0x14] ;  /* 0x0000140001fa7983 */ /* 0x000f220000300800 */
[----:B------:R-:W-:-:S03]  /*12900*/  ULDC UR4, c[0x0][0x22c] ;  /* 0x00008b0000047ab9 */ /* 0x000fc60000000800 */
[----:B------:R1:W-:Y:S01]  /*12910*/  @P3 STG.E desc[UR16][R4.64], R137 ;  /* 0x0000008904003986 */ /* 0x0003e2000c101910 */
[----:B--2---:R-:W-:Y:S01]  /*12920*/  LEA R8, P3, R12, R215, 0x2 ;  /* 0x000000d70c087211 */ /* 0x004fe200078610ff */
[----:B------:R-:W-:-:S03]  /*12930*/  IMAD R10, R208, 0x2, R12 ;  /* 0x00000002d00a7824 */ /* 0x000fc600078e020c */
[----:B------:R-:W-:Y:S01]  /*12940*/  LEA.HI.X.SX32 R9, R12, R217, 0x2, P3 ;  /* 0x000000d90c097211 */ /* 0x000fe200018f16ff */
[----:B------:R-:W-:Y:S01]  /*12950*/  IMAD R12, R208, 0x2, R10 ;  /* 0x00000002d00c7824 */ /* 0x000fe200078e020a */
[----:B------:R2:W-:Y:S01]  /*12960*/  @P2 STG.E desc[UR16][R6.64], R138 ;  /* 0x0000008a06002986 */ /* 0x0005e2000c101910 */
[----:B---3--:R-:W-:-:S03]  /*12970*/  LEA R2, P2, R10, R215, 0x2 ;  /* 0x000000d70a027211 */ /* 0x008fc600078410ff */
[----:B------:R3:W-:Y:S01]  /*12980*/  @P6 STG.E desc[UR16][R8.64], R139 ;  /* 0x0000008b08006986 */ /* 0x0007e2000c101910 */
[----:B-1----:R-:W-:Y:S02]  /*12990*/  LEA R4, P6, R12, R215, 0x2 ;  /* 0x000000d70c047211 */ /* 0x002fe400078c10ff */
[-C--:B------:R-:W-:Y:S01]  /*129a0*/  LEA.HI.X.SX32 R3, R10, R217.reuse, 0x2, P2 ;  /* 0x000000d90a037211 */ /* 0x080fe200010f16ff */
[----:B------:R-:W-:Y:S01]  /*129b0*/  IMAD R10, R208, 0x2, R12 ;  /* 0x00000002d00a7824 */ /* 0x000fe200078e020c */
[----:B------:R-:W-:Y:S02]  /*129c0*/  LEA.HI.X.SX32 R5, R12, R217, 0x2, P6 ;  /* 0x000000d90c057211 */ /* 0x000fe400030f16ff */
[----:B------:R-:W-:Y:S01]  /*129d0*/  ISETP.LT.AND P3, PT, R154, UR4, !P0 ;  /* 0x000000049a007c0c */ /* 0x000fe2000c761270 */
[----:B------:R-:W-:Y:S01]  /*129e0*/  @P1 STG.E desc[UR16][R2.64], R140 ;  /* 0x0000008c02001986 */ /* 0x000fe2000c101910 */
[----:B------:R-:W-:-:S03]  /*129f0*/  ULDC UR4, c[0x0][0x22c] ;  /* 0x00008b0000047ab9 */ /* 0x000fc60000000800 */
[----:B------:R1:W-:Y:S01]  /*12a00*/  @P5 STG.E desc[UR16][R4.64], R141 ;  /* 0x0000008d04005986 */ /* 0x0003e2000c101910 */
[C---:B--2---:R-:W-:Y:S02]  /*12a10*/  LEA R6, P5, R10.reuse, R215, 0x2 ;  /* 0x000000d70a067211 */ /* 0x044fe400078a10ff */
[----:B------:R-:W-:Y:S01]  /*12a20*/  ISETP.LT.AND P2, PT, R155, UR4, !P0 ;  /* 0x000000049b007c0c */ /* 0x000fe2000c741270 */
[----:B------:R-:W2:Y:S01]  /*12a30*/  LDL.LU R154, [R1+0x18] ;  /* 0x00001800019a7983 */ /* 0x000ea20000300800 */
[----:B------:R-:W-:Y:S01]  /*12a40*/  ULDC UR4, c[0x0][0x22c] ;  /* 0x00008b0000047ab9 */ /* 0x000fe20000000800 */
[----:B------:R-:W-:Y:S02]  /*12a50*/  LEA.HI.X.SX32 R7, R10, R217, 0x2, P5 ;  /* 0x000000d90a077211 */ /* 0x000fe400028f16ff */
[----:B------:R-:W-:Y:S01]  /*12a60*/  ISETP.LT.AND P1, PT, R156, UR4, !P0 ;  /* 0x000000049c007c0c */ /* 0x000fe2000c721270 */
[----:B------:R-:W2:Y:S01]  /*12a70*/  LDL.LU R155, [R1+0x1c] ;  /* 0x00001c00019b7983 */ /* 0x000ea20000300800 */
[----:B------:R-:W-:-:S02]  /*12a80*/  ULDC UR4, c[0x0][0x22c] ;  /* 0x00008b0000047ab9 */ /* 0x000fc40000000800 */
[----:B------:R-:W-:Y:S01]  /*12a90*/  ISETP.LT.AND P5, PT, R157, UR4, !P0 ;  /* 0x000000049d007c0c */ /* 0x000fe2000c7a1270 */
[----:B------:R-:W-:Y:S01]  /*12aa0*/  ULDC UR4, c[0x0][0x22c] ;  /* 0x00008b0000047ab9 */ /* 0x000fe20000000800 */
[----:B------:R1:W-:Y:S01]  /*12ab0*/  @P4 STG.E desc[UR16][R6.64], R142 ;  /* 0x0000008e06004986 */ /* 0x0003e2000c101910 */
[----:B------:R-:W-:-:S03]  /*12ac0*/  IMAD R12, R208, 0x2, R10 ;  /* 0x00000002d00c7824 */ /* 0x000fc600078e020a */
[----:B------:R-:W2:Y:S01]  /*12ad0*/  LDS.128 R156, [R158] ;  /* 0x000000009e9c7984 */ /* 0x000ea20000000c00 */
[----:B----4-:R-:W-:Y:S01]  /*12ae0*/  ISETP.LT.AND P4, PT, R250, UR4, !P0 ;  /* 0x00000004fa007c0c */ /* 0x010fe2000c781270 */
[----:B------:R-:W-:Y:S02]  /*12af0*/  IMAD R14, R208, 0x2, R12 ;  /* 0x00000002d00e7824 */ /* 0x000fe400078e020c */
[----:B------:R-:W4:Y:S01]  /*12b00*/  LDL.LU R250, [R1+0x20] ;  /* 0x0000200001fa7983 */ /* 0x000f220000300800 */
[----:B---3--:R-:W-:Y:S01]  /*12b10*/  LEA R8, P6, R12, R215, 0x2 ;  /* 0x000000d70c087211 */ /* 0x008fe200078c10ff */
[----:B------:R-:W-:Y:S01]  /*12b20*/  ULDC UR4, c[0x0][0x22c] ;  /* 0x00008b0000047ab9 */ /* 0x000fe20000000800 */
[----:B------:R-:W-:Y:S02]  /*12b30*/  IMAD R10, R208, 0x2, R14 ;  /* 0x00000002d00a7824 */ /* 0x000fe400078e020e */
[----:B------:R-:W-:Y:S02]  /*12b40*/  LEA.HI.X.SX32 R9, R12, R217, 0x2, P6 ;  /* 0x000000d90c097211 */ /* 0x000fe400030f16ff */
[----:B------:R-:W-:Y:S01]  /*12b50*/  IMAD R12, R208, 0x2, R10 ;  /* 0x00000002d00c7824 */ /* 0x000fe200078e020a */
[----:B-1----:R-:W-:-:S02]  /*12b60*/  LEA R4, P6, R10, R215, 0x2 ;  /* 0x000000d70a047211 */ /* 0x002fc400078c10ff */
[----:B------:R1:W-:Y:S01]  /*12b70*/  @P3 STG.E desc[UR16][R8.64], R143 ;  /* 0x0000008f08003986 */ /* 0x0003e2000c101910 */
[----:B------:R-:W-:Y:S01]  /*12b80*/  LEA R2, P3, R14, R215, 0x2 ;  /* 0x000000d70e027211 */ /* 0x000fe200078610ff */
[----:B------:R-:W-:Y:S01]  /*12b90*/  IMAD R16, R208, 0x2, R12 ;  /* 0x00000002d0107824 */ /* 0x000fe200078e020c */
[-C--:B------:R-:W-:Y:S02]  /*12ba0*/  LEA.HI.X.SX32 R5, R10, R217.reuse, 0x2, P6 ;  /* 0x000000d90a057211 */ /* 0x080fe400030f16ff */
[----:B------:R-:W-:Y:S01]  /*12bb0*/  LEA.HI.X.SX32 R3, R14, R217, 0x2, P3 ;  /* 0x000000d90e037211 */ /* 0x000fe200018f16ff */
[----:B------:R-:W-:Y:S01]  /*12bc0*/  IMAD R14, R208, 0x2, R16 ;  /* 0x00000002d00e7824 */ /* 0x000fe200078e0210 */
[----:B------:R-:W-:-:S03]  /*12bd0*/  LEA R6, P6, R12, R215, 0x2 ;  /* 0x000000d70c067211 */ /* 0x000fc600078c10ff */
[----:B------:R3:W-:Y:S01]  /*12be0*/  @P2 STG.E desc[UR16][R2.64], R144 ;  /* 0x0000009002002986 */ /* 0x0007e2000c101910 */
[----:B------:R-:W-:-:S03]  /*12bf0*/  IMAD R18, R208, 0x2, R14 ;  /* 0x00000002d0127824 */ /* 0x000fc600078e020e */
[----:B------:R3:W-:Y:S01]  /*12c00*/  @P1 STG.E desc[UR16][R4.64], R145 ;  /* 0x0000009104001986 */ /* 0x0007e2000c101910 */
[----:B-1----:R-:W-:Y:S01]  /*12c10*/  LEA R8, P1, R16, R215, 0x2 ;  /* 0x000000d710087211 */ /* 0x002fe200078210ff */
[----:B------:R-:W-:Y:S01]  /*12c20*/  IMAD R20, R208, 0x2, R18 ;  /* 0x00000002d0147824 */ /* 0x000fe200078e0212 */
[-C--:B------:R-:W-:Y:S02]  /*12c30*/  LEA.HI.X.SX32 R7, R12, R217.reuse, 0x2, P6 ;  /* 0x000000d90c077211 */ /* 0x080fe400030f16ff */
[----:B--2---:R-:W-:Y:S01]  /*12c40*/  ISETP.LT.AND P3, PT, R154, UR4, !P0 ;  /* 0x000000049a007c0c */ /* 0x004fe2000c761270 */
[----:B------:R-:W-:Y:S01]  /*12c50*/  ULDC UR4, c[0x0][0x22c] ;  /* 0x00008b0000047ab9 */ /* 0x000fe20000000800 */
[----:B------:R-:W-:Y:S01]  /*12c60*/  LEA.HI.X.SX32 R9, R16, R217, 0x2, P1 ;  /* 0x000000d910097211 */ /* 0x000fe200008f16ff */
[----:B------:R-:W-:Y:S01]  /*12c70*/  IMAD R208, R208, 0x2, R20 ;  /* 0x00000002d0d07824 */ /* 0x000fe200078e0214 */
[-C--:B---3--:R-:W-:Y:S02]  /*12c80*/  LEA R2, P1, R18, R215.reuse, 0x2 ;  /* 0x000000d712027211 */ /* 0x088fe400078210ff */
[----:B------:R-:W-:-:S02]  /*12c90*/  LEA R10, P6, R14, R215, 0x2 ;  /* 0x000000d70e0a7211 */ /* 0x000fc400078c10ff */
[----:B------:R-:W-:Y:S01]  /*12ca0*/  ISETP.LT.AND P2, PT, R155, UR4, !P0 ;  /* 0x000000049b007c0c */ /* 0x000fe2000c741270 */
[----:B------:R-:W-:Y:S01]  /*12cb0*/  ULDC UR4, c[0x0][0x22c] ;  /* 0x00008b0000047ab9 */ /* 0x000fe20000000800 */
[-C--:B------:R-:W-:Y:S02]  /*12cc0*/  LEA.HI.X.SX32 R3, R18, R217.reuse, 0x2, P1 ;  /* 0x000000d912037211 */ /* 0x080fe400008f16ff */
[----:B------:R-:W-:Y:S02]  /*12cd0*/  LEA.HI.X.SX32 R11, R14, R217, 0x2, P6 ;  /* 0x000000d90e0b7211 */ /* 0x000fe400030f16ff */
[----:B------:R-:W-:Y:S01]  /*12ce0*/  ISETP.LT.AND P1, PT, R0, UR4, !P0 ;  /* 0x0000000400007c0c */ /* 0x000fe2000c721270 */
[----:B------:R-:W-:Y:S01]  /*12cf0*/  ULDC UR4, c[0x0][0x22c] ;  /* 0x00008b0000047ab9 */ /* 0x000fe20000000800 */
[----:B------:R-:W-:-:S04]  /*12d00*/  LEA R12, P6, R208, R215, 0x2 ;  /* 0x000000d7d00c7211 */ /* 0x000fc800078c10ff */
[----:B------:R-:W-:Y:S02]  /*12d10*/  LEA.HI.X.SX32 R13, R208, R217, 0x2, P6 ;  /* 0x000000d9d00d7211 */ /* 0x000fe400030f16ff */
[C---:B------:R-:W-:Y:S01]  /*12d20*/  LEA R4, P6, R20.reuse, R215, 0x2 ;  /* 0x000000d714047211 */ /* 0x040fe200078c10ff */
[----:B------:R1:W-:Y:S03]  /*12d30*/  @P5 STG.E desc[UR16][R6.64], R146 ;  /* 0x0000009206005986 */ /* 0x0003e6000c101910 */
[----:B------:R-:W-:Y:S01]  /*12d40*/  LEA.HI.X.SX32 R5, R20, R217, 0x2, P6 ;  /* 0x000000d914057211 */ /* 0x000fe200030f16ff */
[----:B------:R1:W-:Y:S04]  /*12d50*/  @P4 STG.E desc[UR16][R8.64], R147 ;  /* 0x0000009308004986 */ /* 0x0003e8000c101910 */
[----:B------:R1:W-:Y:S04]  /*12d60*/  @P3 STG.E desc[UR16][R10.64], R156 ;  /* 0x0000009c0a003986 */ /* 0x0003e8000c101910 */
[----:B------:R1:W-:Y:S04]  /*12d70*/  @P2 STG.E desc[UR16][R2.64], R157 ;  /* 0x0000009d02002986 */ /* 0x0003e8000c101910 */
[----:B------:R1:W-:Y:S01]  /*12d80*/  @P1 STG.E desc[UR16][R4.64], R158 ;  /* 0x0000009e04001986 */ /* 0x0003e2000c101910 */
[----:B----4-:R-:W-:-:S13]  /*12d90*/  ISETP.LT.AND P0, PT, R250, UR4, !P0 ;  /* 0x00000004fa007c0c */ /* 0x010fda000c701270 */
[----:B-1----:R-:W-:Y:S05]  /*12da0*/  @!P0 EXIT ;  /* 0x000000000000894d */ /* 0x002fea0003800000 */
[----:B------:R-:W-:Y:S01]  /*12db0*/  STG.E desc[UR16][R12.64], R159 ;  /* 0x0000009f0c007986 */ /* 0x000fe2000c101910 */
[----:B------:R-:W-:Y:S05]  /*12dc0*/  EXIT ;  /* 0x000000000000794d */ /* 0x000fea0003800000 */
.L_x_2:
[----:B------:R-:W-:-:S00]  /*12dd0*/  BRA `(.L_x_2) ;  /* 0xfffffffc00fc7947 */ /* 0x000fc0000383ffff */
[----:B------:R-:W-:-:S00]  /*12de0*/  NOP ;  /* 0x0000000000007918 */ /* 0x000fc00000000000 */
        /* <DEDUP_REMOVED lines=9> */
.L_x_3:


//--------------------- .nv.shared.matmul_kernel  --------------------------
	.section	.nv.shared.matmul_kernel,"aw",@nobits
	.sectionflags	@""
	.align	16
	.zero		1024


//--------------------- .nv.shared.reserved.0     --------------------------
	.section	.nv.shared.reserved.0,"aw",@nobits
	.weak		__nv_reservedSMEM_offset_0_alias
	.size		__nv_reservedSMEM_offset_0_alias, 0, 0
	.other		__nv_reservedSMEM_offset_0_alias,@"STO_CUDA_RESERVED_SHARED STV_DEFAULT"
__nv_reservedSMEM_offset_0_alias:
	.zero		0


//--------------------- .nv.constant0.matmul_kernel --------------------------
	.section	.nv.constant0.matmul_kernel,"a",@progbits
	.sectionflags	@""
	.align	4
.nv.constant0.matmul_kernel:
	.zero		608


//--------------------- SYMBOLS --------------------------

	.type		.nv.reservedSmem.offset0,@object
	.size		.nv.reservedSmem.offset0,0x4
